//
// Generated by NVIDIA NVVM Compiler
//
// Compiler Build ID: CL-36424714
// Cuda compilation tools, release 13.0, V13.0.88
// Based on NVVM 20.0.0
//

.version 9.0
.target sm_100
.address_size 64

	// .globl	_Z19game_of_life_kernelPKmPmi

.visible .entry _Z19game_of_life_kernelPKmPmi(
	.param .u64 .ptr .align 1 _Z19game_of_life_kernelPKmPmi_param_0,
	.param .u64 .ptr .align 1 _Z19game_of_life_kernelPKmPmi_param_1,
	.param .u32 _Z19game_of_life_kernelPKmPmi_param_2
)
{
	.reg .pred 	%p<29>;
	.reg .b32 	%r<28>;
	.reg .b64 	%rd<138>;

	ld.param.u64 	%rd42, [_Z19game_of_life_kernelPKmPmi_param_0];
	ld.param.u32 	%r8, [_Z19game_of_life_kernelPKmPmi_param_2];
	cvta.to.global.u64 	%rd1, %rd42;
	shr.s32 	%r1, %r8, 6;
	mov.u32 	%r9, %ctaid.y;
	mov.u32 	%r10, %ntid.y;
	mov.u32 	%r11, %tid.y;
	mad.lo.s32 	%r2, %r9, %r10, %r11;
	mov.u32 	%r12, %ctaid.x;
	mov.u32 	%r13, %ntid.x;
	mov.u32 	%r14, %tid.x;
	mad.lo.s32 	%r3, %r12, %r13, %r14;
	setp.ge.s32 	%p3, %r2, %r8;
	setp.ge.s32 	%p4, %r3, %r1;
	or.pred  	%p5, %p3, %p4;
	@%p5 bra 	$L__BB0_23;
	mul.lo.s32 	%r15, %r1, %r2;
	add.s32 	%r4, %r15, %r3;
	setp.eq.s32 	%p6, %r2, 0;
	sub.s32 	%r16, %r15, %r1;
	add.s32 	%r17, %r16, %r3;
	mul.wide.s32 	%rd44, %r17, 8;
	add.s64 	%rd2, %rd1, %rd44;
	mov.b64 	%rd125, 0;
	@%p6 bra 	$L__BB0_3;
	ld.global.u64 	%rd125, [%rd2];
$L__BB0_3:
	setp.eq.s32 	%p7, %r2, 0;
	setp.gt.s32 	%p1, %r3, 0;
	setp.lt.s32 	%p8, %r3, 1;
	mov.b64 	%rd126, 0;
	or.pred  	%p9, %p7, %p8;
	@%p9 bra 	$L__BB0_5;
	ld.global.u64 	%rd46, [%rd2+-8];
	shr.u64 	%rd126, %rd46, 63;
$L__BB0_5:
	setp.eq.s32 	%p10, %r2, 0;
	add.s32 	%r5, %r1, -1;
	setp.ge.s32 	%p11, %r3, %r5;
	mov.b64 	%rd127, 0;
	or.pred  	%p12, %p10, %p11;
	@%p12 bra 	$L__BB0_7;
	ld.global.u64 	%rd48, [%rd2+8];
	shl.b64 	%rd127, %rd48, 63;
$L__BB0_7:
	setp.lt.s32 	%p13, %r3, 1;
	shl.b64 	%rd50, %rd125, 1;
	or.b64  	%rd9, %rd126, %rd50;
	shr.u64 	%rd51, %rd125, 1;
	or.b64  	%rd10, %rd127, %rd51;
	mul.wide.s32 	%rd52, %r4, 8;
	add.s64 	%rd11, %rd1, %rd52;
	ld.global.u64 	%rd12, [%rd11];
	mov.b64 	%rd128, 0;
	@%p13 bra 	$L__BB0_9;
	ld.global.u64 	%rd53, [%rd11+-8];
	shr.u64 	%rd128, %rd53, 63;
$L__BB0_9:
	setp.ge.s32 	%p14, %r3, %r5;
	mov.b64 	%rd129, 0;
	@%p14 bra 	$L__BB0_11;
	ld.global.u64 	%rd55, [%rd11+8];
	shl.b64 	%rd129, %rd55, 63;
$L__BB0_11:
	add.s32 	%r19, %r8, -1;
	setp.ge.u32 	%p16, %r2, %r19;
	shl.b64 	%rd57, %rd12, 1;
	or.b64  	%rd17, %rd128, %rd57;
	shr.u64 	%rd58, %rd12, 1;
	or.b64  	%rd18, %rd129, %rd58;
	mov.pred 	%p28, 0;
	mov.b64 	%rd131, 0;
	mov.u64 	%rd132, %rd131;
	mov.u64 	%rd133, %rd131;
	@%p16 bra 	$L__BB0_16;
	setp.lt.s32 	%p17, %r3, 1;
	mul.wide.s32 	%rd60, %r1, 8;
	add.s64 	%rd19, %rd11, %rd60;
	ld.global.u64 	%rd133, [%rd19];
	mov.b64 	%rd132, 0;
	@%p17 bra 	$L__BB0_14;
	ld.global.u64 	%rd61, [%rd19+-8];
	shr.u64 	%rd132, %rd61, 63;
$L__BB0_14:
	setp.ge.s32 	%p18, %r3, %r5;
	mov.b64 	%rd131, 0;
	mov.pred 	%p28, %p1;
	@%p18 bra 	$L__BB0_16;
	ld.global.u64 	%rd63, [%rd19+8];
	shl.b64 	%rd131, %rd63, 63;
$L__BB0_16:
	shl.b64 	%rd66, %rd133, 1;
	selp.b64 	%rd67, %rd132, 0, %p28;
	or.b64  	%rd27, %rd67, %rd66;
	shr.u64 	%rd68, %rd133, 1;
	or.b64  	%rd28, %rd68, %rd131;
	mov.b64 	%rd135, 0;
	mov.b32 	%r27, 0;
	mov.b64 	%rd134, 1;
$L__BB0_17:
	add.s64 	%rd31, %rd134, -1;
	cvt.u32.u64 	%r21, %rd31;
	shr.u64 	%rd70, %rd9, %r21;
	and.b64  	%rd71, %rd70, 1;
	shr.u64 	%rd72, %rd125, %r21;
	and.b64  	%rd73, %rd72, 1;
	add.s64 	%rd74, %rd71, %rd73;
	shr.u64 	%rd75, %rd10, %r21;
	and.b64  	%rd76, %rd75, 1;
	add.s64 	%rd77, %rd74, %rd76;
	shr.u64 	%rd78, %rd17, %r21;
	and.b64  	%rd79, %rd78, 1;
	add.s64 	%rd80, %rd77, %rd79;
	shr.u64 	%rd81, %rd18, %r21;
	and.b64  	%rd82, %rd81, 1;
	add.s64 	%rd83, %rd80, %rd82;
	shr.u64 	%rd84, %rd27, %r21;
	and.b64  	%rd85, %rd84, 1;
	add.s64 	%rd86, %rd83, %rd85;
	shr.u64 	%rd87, %rd133, %r21;
	and.b64  	%rd88, %rd87, 1;
	add.s64 	%rd89, %rd86, %rd88;
	shr.u64 	%rd90, %rd28, %r21;
	and.b64  	%rd91, %rd90, 1;
	add.s64 	%rd32, %rd89, %rd91;
	setp.eq.s64 	%p19, %rd32, 3;
	mov.b64 	%rd136, 1;
	@%p19 bra 	$L__BB0_19;
	shr.u64 	%rd92, %rd12, %r21;
	and.b64  	%rd93, %rd92, 1;
	setp.eq.b64 	%p20, %rd93, 1;
	setp.eq.s64 	%p21, %rd32, 2;
	and.pred  	%p22, %p20, %p21;
	selp.u64 	%rd136, 1, 0, %p22;
$L__BB0_19:
	shl.b64 	%rd95, %rd136, %r21;
	or.b64  	%rd35, %rd95, %rd135;
	cvt.u32.u64 	%r24, %rd134;
	shr.u64 	%rd96, %rd9, %r24;
	and.b64  	%rd97, %rd96, 1;
	shr.u64 	%rd98, %rd125, %r24;
	and.b64  	%rd99, %rd98, 1;
	add.s64 	%rd100, %rd97, %rd99;
	shr.u64 	%rd101, %rd10, %r24;
	and.b64  	%rd102, %rd101, 1;
	add.s64 	%rd103, %rd100, %rd102;
	shr.u64 	%rd104, %rd17, %r24;
	and.b64  	%rd105, %rd104, 1;
	add.s64 	%rd106, %rd103, %rd105;
	shr.u64 	%rd107, %rd18, %r24;
	and.b64  	%rd108, %rd107, 1;
	add.s64 	%rd109, %rd106, %rd108;
	shr.u64 	%rd110, %rd27, %r24;
	and.b64  	%rd111, %rd110, 1;
	add.s64 	%rd112, %rd109, %rd111;
	shr.u64 	%rd113, %rd133, %r24;
	and.b64  	%rd114, %rd113, 1;
	add.s64 	%rd115, %rd112, %rd114;
	shr.u64 	%rd116, %rd28, %r24;
	and.b64  	%rd117, %rd116, 1;
	add.s64 	%rd36, %rd115, %rd117;
	setp.eq.s64 	%p23, %rd36, 3;
	mov.b64 	%rd137, 1;
	@%p23 bra 	$L__BB0_21;
	shr.u64 	%rd118, %rd12, %r24;
	and.b64  	%rd119, %rd118, 1;
	setp.eq.b64 	%p24, %rd119, 1;
	setp.eq.s64 	%p25, %rd36, 2;
	and.pred  	%p26, %p24, %p25;
	selp.u64 	%rd137, 1, 0, %p26;
$L__BB0_21:
	shl.b64 	%rd120, %rd137, %r24;
	or.b64  	%rd135, %rd120, %rd35;
	add.s32 	%r27, %r27, 2;
	add.s64 	%rd134, %rd134, 2;
	setp.ne.s32 	%p27, %r27, 64;
	@%p27 bra 	$L__BB0_17;
	ld.param.u64 	%rd124, [_Z19game_of_life_kernelPKmPmi_param_1];
	cvta.to.global.u64 	%rd121, %rd124;
	mul.wide.s32 	%rd122, %r4, 8;
	add.s64 	%rd123, %rd121, %rd122;
	st.global.u64 	[%rd123], %rd135;
$L__BB0_23:
	ret;

}


// ===== COMPILED SASS (sm_100) =====

	.target	sm_100

	.elftype	@"ET_EXEC"


//--------------------- .note.nv.tkinfo           --------------------------
	.section	.note.nv.tkinfo,"",@"SHT_NOTE"
	.sectionflags	@"SHF_NOTE_NV_TKINFO"
	.tkinfo
        /*0018*/ 	.word	0x00000002
        /*0030*/ 	.string	""
        /*0030*/ 	.string	"ptxas"
        /*0030*/ 	.string	"Cuda compilation tools, release 13.0, V13.0.88"
        /*0030*/ 	.string	"Build cuda_13.0.r13.0/compiler.36424714_0"
        /*0030*/ 	.string	"-arch sm_100 -m 64 "



//--------------------- .note.nv.cuinfo           --------------------------
	.section	.note.nv.cuinfo,"",@"SHT_NOTE"
	.sectionflags	@"SHF_NOTE_NV_CUINFO"
        /*0018*/ 	.short	0x0002
        /*001a*/ 	.short	0x0064
        /*001c*/ 	.short	0x0082
	.zero		2


//--------------------- .nv.info                  --------------------------
	.section	.nv.info,"",@"SHT_CUDA_INFO"
	.align	4


	//----- nvinfo : EIATTR_REGCOUNT
	.align		4
        /*0000*/ 	.byte	0x04, 0x2f
        /*0002*/ 	.short	(.L_1 - .L_0)
	.align		4
.L_0:
        /*0004*/ 	.word	index@(_Z19game_of_life_kernelPKmPmi)
        /*0008*/ 	.word	0x0000001e


	//----- nvinfo : EIATTR_FRAME_SIZE
	.align		4
.L_1:
        /*000c*/ 	.byte	0x04, 0x11
        /*000e*/ 	.short	(.L_3 - .L_2)
	.align		4
.L_2:
        /*0010*/ 	.word	index@(_Z19game_of_life_kernelPKmPmi)
        /*0014*/ 	.word	0x00000000


	//----- nvinfo : EIATTR_MIN_STACK_SIZE
	.align		4
.L_3:
        /*0018*/ 	.byte	0x04, 0x12
        /*001a*/ 	.short	(.L_5 - .L_4)
	.align		4
.L_4:
        /*001c*/ 	.word	index@(_Z19game_of_life_kernelPKmPmi)
        /*0020*/ 	.word	0x00000000
.L_5:


//--------------------- .nv.compat                --------------------------
	.section	.nv.compat,"",@"SHT_CUDA_COMPAT_INFO"
	.align	4
        /*0000*/ 	.byte	0x02, 0x09, 0x00, 0x00, 0x02, 0x02, 0x01, 0x00, 0x02, 0x05, 0x05, 0x00, 0x03, 0x07, 0x01, 0x01
        /*0010*/ 	.byte	0x02, 0x03, 0x00, 0x00, 0x02, 0x06, 0x01, 0x00, 0x04, 0x0b, 0x08, 0x00, 0x09, 0x00, 0x00, 0x00
        /*0020*/ 	.byte	0x00, 0x00, 0x00, 0x00


//--------------------- .nv.info._Z19game_of_life_kernelPKmPmi --------------------------
	.section	.nv.info._Z19game_of_life_kernelPKmPmi,"",@"SHT_CUDA_INFO"
	.sectionflags	@""
	.align	4


	//----- nvinfo : EIATTR_CUDA_API_VERSION
	.align		4
        /*0000*/ 	.byte	0x04, 0x37
        /*0002*/ 	.short	(.L_7 - .L_6)
.L_6:
        /*0004*/ 	.word	0x00000082


	//----- nvinfo : EIATTR_KPARAM_INFO
	.align		4
.L_7:
        /*0008*/ 	.byte	0x04, 0x17
        /*000a*/ 	.short	(.L_9 - .L_8)
.L_8:
        /*000c*/ 	.word	0x00000000
        /*0010*/ 	.short	0x0002
        /*0012*/ 	.short	0x0010
        /*0014*/ 	.byte	0x00, 0xf0, 0x11, 0x00


	//----- nvinfo : EIATTR_KPARAM_INFO
	.align		4
.L_9:
        /*0018*/ 	.byte	0x04, 0x17
        /*001a*/ 	.short	(.L_11 - .L_10)
.L_10:
        /*001c*/ 	.word	0x00000000
        /*0020*/ 	.short	0x0001
        /*0022*/ 	.short	0x0008
        /*0024*/ 	.byte	0x00, 0xf5, 0x21, 0x00


	//----- nvinfo : EIATTR_KPARAM_INFO
	.align		4
.L_11:
        /*0028*/ 	.byte	0x04, 0x17
        /*002a*/ 	.short	(.L_13 - .L_12)
.L_12:
        /*002c*/ 	.word	0x00000000
        /*0030*/ 	.short	0x0000
        /*0032*/ 	.short	0x0000
        /*0034*/ 	.byte	0x00, 0xf5, 0x21, 0x00


	//----- nvinfo : EIATTR_SPARSE_MMA_MASK
	.align		4
.L_13:
        /*0038*/ 	.byte	0x03, 0x50
        /*003a*/ 	.short	0x0000


	//----- nvinfo : EIATTR_MAXREG_COUNT
	.align		4
        /*003c*/ 	.byte	0x03, 0x1b
        /*003e*/ 	.short	0x00ff


	//----- nvinfo : EIATTR_MERCURY_ISA_VERSION
	.align		4
        /*0040*/ 	.byte	0x03, 0x5f
        /*0042*/ 	.short	0x0101


	//----- nvinfo : EIATTR_VRC_CTA_INIT_COUNT
	.align		4
        /*0044*/ 	.byte	0x02, 0x4a
	.zero		1
	.zero		1


	//----- nvinfo : EIATTR_EXIT_INSTR_OFFSETS
	.align		4
        /*0048*/ 	.byte	0x04, 0x1c
        /*004a*/ 	.short	(.L_15 - .L_14)


	//   ....[0]....
.L_14:
        /*004c*/ 	.word	0x000000d0


	//   ....[1]....
        /*0050*/ 	.word	0x00009a40


	//----- nvinfo : EIATTR_CRS_STACK_SIZE
	.align		4
.L_15:
        /*0054*/ 	.byte	0x04, 0x1e
        /*0056*/ 	.short	(.L_17 - .L_16)
.L_16:
        /*0058*/ 	.word	0x00000000


	//----- nvinfo : EIATTR_CBANK_PARAM_SIZE
	.align		4
.L_17:
        /*005c*/ 	.byte	0x03, 0x19
        /*005e*/ 	.short	0x0014


	//----- nvinfo : EIATTR_PARAM_CBANK
	.align		4
        /*0060*/ 	.byte	0x04, 0x0a
        /*0062*/ 	.short	(.L_19 - .L_18)
	.align		4
.L_18:
        /*0064*/ 	.word	index@(.nv.constant0._Z19game_of_life_kernelPKmPmi)
        /*0068*/ 	.short	0x0380
        /*006a*/ 	.short	0x0014


	//----- nvinfo : EIATTR_SW_WAR
	.align		4
.L_19:
        /*006c*/ 	.byte	0x04, 0x36
        /*006e*/ 	.short	(.L_21 - .L_20)
.L_20:
        /*0070*/ 	.word	0x00000008
.L_21:


//--------------------- .nv.callgraph             --------------------------
	.section	.nv.callgraph,"",@"SHT_CUDA_CALLGRAPH"
	.align	4
	.sectionentsize	8
	.align		4
        /*0000*/ 	.word	0x00000000
	.align		4
        /*0004*/ 	.word	0xffffffff
	.align		4
        /*0008*/ 	.word	0x00000000
	.align		4
        /*000c*/ 	.word	0xfffffffe
	.align		4
        /*0010*/ 	.word	0x00000000
	.align		4
        /*0014*/ 	.word	0xfffffffd
	.align		4
        /*0018*/ 	.word	0x00000000
	.align		4
        /*001c*/ 	.word	0xfffffffc


//--------------------- .text._Z19game_of_life_kernelPKmPmi --------------------------
	.section	.text._Z19game_of_life_kernelPKmPmi,"ax",@progbits
	.align	128
        .global         _Z19game_of_life_kernelPKmPmi
        .type           _Z19game_of_life_kernelPKmPmi,@function
        .size           _Z19game_of_life_kernelPKmPmi,(.L_x_3 - _Z19game_of_life_kernelPKmPmi)
        .other          _Z19game_of_life_kernelPKmPmi,@"STO_CUDA_ENTRY STV_DEFAULT"
_Z19game_of_life_kernelPKmPmi:
.text._Z19game_of_life_kernelPKmPmi:
[----:B------:R-:W-:Y:S01]  /*0000*/  LDC R1, c[0x0][0x37c] ;  /* 0x0000df00ff017b82 */ /* 0x000fe20000000800 */
[----:B------:R-:W0:Y:S07]  /*0010*/  S2R R5, SR_TID.X ;  /* 0x0000000000057919 */ /* 0x000e2e0000002100 */
[----:B------:R-:W1:Y:S01]  /*0020*/  LDC R8, c[0x0][0x364] ;  /* 0x0000d900ff087b82 */ /* 0x000e620000000800 */
[----:B------:R-:W1:Y:S07]  /*0030*/  S2R R3, SR_TID.Y ;  /* 0x0000000000037919 */ /* 0x000e6e0000002200 */
[----:B------:R-:W0:Y:S08]  /*0040*/  S2UR UR5, SR_CTAID.X ;  /* 0x00000000000579c3 */ /* 0x000e300000002500 */
[----:B------:R-:W0:Y:S08]  /*0050*/  LDC R10, c[0x0][0x360] ;  /* 0x0000d800ff0a7b82 */ /* 0x000e300000000800 */
[----:B------:R-:W2:Y:S08]  /*0060*/  LDC R19, c[0x0][0x390] ;  /* 0x0000e400ff137b82 */ /* 0x000eb00000000800 */
[----:B------:R-:W1:Y:S01]  /*0070*/  S2UR UR4, SR_CTAID.Y ;  /* 0x00000000000479c3 */ /* 0x000e620000002600 */
[----:B0-----:R-:W-:Y:S01]  /*0080*/  IMAD R10, R10, UR5, R5 ;  /* 0x000000050a0a7c24 */ /* 0x001fe2000f8e0205 */
[----:B--2---:R-:W-:-:S04]  /*0090*/  SHF.R.S32.HI R11, RZ, 0x6, R19 ;  /* 0x00000006ff0b7819 */ /* 0x004fc80000011413 */
[----:B------:R-:W-:Y:S01]  /*00a0*/  ISETP.GE.AND P0, PT, R10, R11, PT ;  /* 0x0000000b0a00720c */ /* 0x000fe20003f06270 */
[----:B-1----:R-:W-:-:S05]  /*00b0*/  IMAD R8, R8, UR4, R3 ;  /* 0x0000000408087c24 */ /* 0x002fca000f8e0203 */
[----:B------:R-:W-:-:S13]  /*00c0*/  ISETP.GE.OR P0, PT, R8, R19, P0 ;  /* 0x000000130800720c */ /* 0x000fda0000706670 */
[----:B------:R-:W-:Y:S05]  /*00d0*/  @P0 EXIT ;  /* 0x000000000000094d */ /* 0x000fea0003800000 */
[----:B------:R-:W0:Y:S01]  /*00e0*/  LDC.64 R12, c[0x0][0x380] ;  /* 0x0000e000ff0c7b82 */ /* 0x000e220000000a00 */
[C---:B------:R-:W-:Y:S01]  /*00f0*/  VIADD R3, R11.reuse, 0xffffffff ;  /* 0xffffffff0b037836 */ /* 0x040fe20000000000 */
[----:B------:R-:W1:Y:S01]  /*0100*/  LDCU.64 UR10, c[0x0][0x358] ;  /* 0x00006b00ff0a77ac */ /* 0x000e620008000a00 */
[----:B------:R-:W-:Y:S01]  /*0110*/  ISETP.GE.AND P3, PT, R10, 0x1, PT ;  /* 0x000000010a00780c */ /* 0x000fe20003f66270 */
[CC--:B------:R-:W-:Y:S01]  /*0120*/  IMAD R0, R11.reuse, R8.reuse, R10 ;  /* 0x000000080b007224 */ /* 0x0c0fe200078e020a */
[----:B------:R-:W-:Y:S02]  /*0130*/  ISETP.NE.AND P1, PT, R8, RZ, PT ;  /* 0x000000ff0800720c */ /* 0x000fe40003f25270 */
[----:B------:R-:W-:Y:S01]  /*0140*/  ISETP.GE.AND P2, PT, R10, R3, PT ;  /* 0x000000030a00720c */ /* 0x000fe20003f46270 */
[----:B------:R-:W-:Y:S01]  /*0150*/  IMAD R3, R11, R8, -R11 ;  /* 0x000000080b037224 */ /* 0x000fe200078e0a0b */
[C---:B------:R-:W-:Y:S02]  /*0160*/  ISETP.EQ.OR P0, PT, R8.reuse, RZ, !P3 ;  /* 0x000000ff0800720c */ /* 0x040fe40005f02670 */
[----:B------:R-:W-:Y:S01]  /*0170*/  ISETP.EQ.OR P4, PT, R8, RZ, P2 ;  /* 0x000000ff0800720c */ /* 0x000fe20001782670 */
[----:B------:R-:W-:-:S04]  /*0180*/  IMAD.IADD R3, R10, 0x1, R3 ;  /* 0x000000010a037824 */ /* 0x000fc800078e0203 */
[----:B0-----:R-:W-:Y:S01]  /*0190*/  IMAD.WIDE R6, R3, 0x8, R12 ;  /* 0x0000000803067825 */ /* 0x001fe200078e020c */
[----:B------:R-:W-:-:S07]  /*01a0*/  CS2R R2, SRZ ;  /* 0x0000000000027805 */ /* 0x000fce000001ff00 */
[----:B-1----:R-:W2:Y:S01]  /*01b0*/  @!P4 LDG.E R9, desc[UR10][R6.64+0x8] ;  /* 0x0000080a0609c981 */ /* 0x002ea2000c1e1900 */
[----:B------:R-:W-:-:S03]  /*01c0*/  IMAD.WIDE R12, R0, 0x8, R12 ;  /* 0x00000008000c7825 */ /* 0x000fc600078e020c */
[----:B------:R-:W3:Y:S04]  /*01d0*/  @P1 LDG.E.64 R2, desc[UR10][R6.64] ;  /* 0x0000000a06021981 */ /* 0x000ee8000c1e1b00 */
[----:B------:R-:W4:Y:S04]  /*01e0*/  @P3 LDG.E R14, desc[UR10][R12.64+-0x4] ;  /* 0xfffffc0a0c0e3981 */ /* 0x000f28000c1e1900 */
[----:B------:R-:W3:Y:S04]  /*01f0*/  LDG.E.64 R4, desc[UR10][R12.64] ;  /* 0x0000000a0c047981 */ /* 0x000ee8000c1e1b00 */
[----:B------:R0:W3:Y:S04]  /*0200*/  @!P0 LDG.E R18, desc[UR10][R6.64+-0x4] ;  /* 0xfffffc0a06128981 */ /* 0x0000e8000c1e1900 */
[----:B------:R1:W5:Y:S01]  /*0210*/  @!P2 LDG.E R16, desc[UR10][R12.64+0x8] ;  /* 0x0000080a0c10a981 */ /* 0x000362000c1e1900 */
[----:B------:R-:W-:-:S02]  /*0220*/  IMAD.MOV.U32 R15, RZ, RZ, RZ ;  /* 0x000000ffff0f7224 */ /* 0x000fc400078e00ff */
[----:B------:R-:W-:Y:S01]  /*0230*/  IMAD.MOV.U32 R21, RZ, RZ, RZ ;  /* 0x000000ffff157224 */ /* 0x000fe200078e00ff */
[----:B------:R-:W-:Y:S01]  /*0240*/  ISETP.GT.AND P1, PT, R10, RZ, PT ;  /* 0x000000ff0a00720c */ /* 0x000fe20003f24270 */
[----:B------:R-:W-:Y:S01]  /*0250*/  IMAD.MOV.U32 R17, RZ, RZ, RZ ;  /* 0x000000ffff117224 */ /* 0x000fe200078e00ff */
[----:B------:R-:W-:Y:S01]  /*0260*/  UMOV UR8, URZ ;  /* 0x000000ff00087c82 */ /* 0x000fe20008000000 */
[----:B------:R-:W-:Y:S01]  /*0270*/  UMOV UR7, URZ ;  /* 0x000000ff00077c82 */ /* 0x000fe20008000000 */
[----:B------:R-:W-:Y:S01]  /*0280*/  UMOV UR6, URZ ;  /* 0x000000ff00067c82 */ /* 0x000fe20008000000 */
[----:B------:R-:W-:Y:S01]  /*0290*/  UMOV UR4, URZ ;  /* 0x000000ff00047c82 */ /* 0x000fe20008000000 */
[----:B------:R-:W-:Y:S01]  /*02a0*/  UMOV UR5, URZ ;  /* 0x000000ff00057c82 */ /* 0x000fe20008000000 */
[----:B------:R-:W-:Y:S01]  /*02b0*/  BSSY.RECONVERGENT B0, `(.L_x_0) ;  /* 0x000001e000007945 */ /* 0x000fe20003800200 */
[----:B0-----:R-:W-:Y:S01]  /*02c0*/  CS2R R6, SRZ ;  /* 0x0000000000067805 */ /* 0x001fe2000001ff00 */
[----:B--2---:R-:W-:-:S02]  /*02d0*/  @!P4 IMAD.U32 R15, R9, -0x80000000, RZ ;  /* 0x80000000090fc824 */ /* 0x004fc400078e00ff */
[----:B------:R-:W-:-:S05]  /*02e0*/  VIADD R9, R19, 0xffffffff ;  /* 0xffffffff13097836 */ /* 0x000fca0000000000 */
[----:B------:R-:W-:Y:S02]  /*02f0*/  ISETP.GE.U32.AND P4, PT, R8, R9, PT ;  /* 0x000000090800720c */ /* 0x000fe40003f86070 */
[----:B----4-:R-:W-:Y:S01]  /*0300*/  @P3 SHF.R.U32.HI R21, RZ, 0x1f, R14 ;  /* 0x0000001fff153819 */ /* 0x010fe2000001160e */
[C---:B---3--:R-:W-:Y:S01]  /*0310*/  IMAD.SHL.U32 R22, R2.reuse, 0x2, RZ ;  /* 0x0000000202167824 */ /* 0x048fe200078e00ff */
[----:B------:R-:W-:Y:S02]  /*0320*/  SHF.L.U64.HI R9, R2, 0x1, R3 ;  /* 0x0000000102097819 */ /* 0x000fe40000010203 */
[C-C-:B------:R-:W-:Y:S02]  /*0330*/  SHF.L.U64.HI R8, R4.reuse, 0x1, R5.reuse ;  /* 0x0000000104087819 */ /* 0x140fe40000010205 */
[----:B------:R-:W-:Y:S02]  /*0340*/  SHF.R.U64 R14, R4, 0x1, R5 ;  /* 0x00000001040e7819 */ /* 0x000fe40000001205 */
[----:B------:R-:W-:-:S02]  /*0350*/  SHF.R.U64 R20, R2, 0x1, R3 ;  /* 0x0000000102147819 */ /* 0x000fc40000001203 */
[----:B------:R-:W-:Y:S02]  /*0360*/  @!P0 SHF.R.U32.HI R17, RZ, 0x1f, R18 ;  /* 0x0000001fff118819 */ /* 0x000fe40000011612 */
[----:B------:R-:W-:Y:S02]  /*0370*/  SHF.R.U32.HI R10, RZ, 0x1, R3 ;  /* 0x00000001ff0a7819 */ /* 0x000fe40000011603 */
[----:B------:R-:W-:Y:S02]  /*0380*/  LOP3.LUT R8, R8, UR6, RZ, 0xfc, !PT ;  /* 0x0000000608087c12 */ /* 0x000fe4000f8efcff */
[----:B------:R-:W-:Y:S02]  /*0390*/  LOP3.LUT R18, R14, UR4, RZ, 0xfc, !PT ;  /* 0x000000040e127c12 */ /* 0x000fe4000f8efcff */
[----:B------:R-:W-:Y:S02]  /*03a0*/  LOP3.LUT R9, R9, UR8, RZ, 0xfc, !PT ;  /* 0x0000000809097c12 */ /* 0x000fe4000f8efcff */
[----:B------:R-:W-:-:S02]  /*03b0*/  LOP3.LUT R19, R20, UR7, RZ, 0xfc, !PT ;  /* 0x0000000714137c12 */ /* 0x000fc4000f8efcff */
[----:B------:R-:W-:Y:S01]  /*03c0*/  LOP3.LUT R22, R17, R22, RZ, 0xfc, !PT ;  /* 0x0000001611167212 */ /* 0x000fe200078efcff */
[----:B------:R-:W-:Y:S01]  /*03d0*/  IMAD.MOV.U32 R17, RZ, RZ, RZ ;  /* 0x000000ffff117224 */ /* 0x000fe200078e00ff */
[----:B------:R-:W-:Y:S01]  /*03e0*/  LOP3.LUT R10, R15, R10, RZ, 0xfc, !PT ;  /* 0x0000000a0f0a7212 */ /* 0x000fe200078efcff */
[----:B------:R-:W-:Y:S01]  /*03f0*/  IMAD.MOV.U32 R15, RZ, RZ, RZ ;  /* 0x000000ffff0f7224 */ /* 0x000fe200078e00ff */
[----:B------:R-:W-:Y:S01]  /*0400*/  PLOP3.LUT P0, PT, PT, PT, PT, 0x8, 0x80 ;  /* 0x000000000080781c */ /* 0x000fe20003f0e170 */
[----:B-1----:R-:W-:-:S12]  /*0410*/  @P4 BRA `(.L_x_1) ;  /* 0x00000000001c4947 */ /* 0x002fd80003800000 */
[----:B------:R-:W-:-:S05]  /*0420*/  IMAD.WIDE R12, R11, 0x8, R12 ;  /* 0x000000080b0c7825 */ /* 0x000fca00078e020c */
[----:B------:R-:W2:Y:S04]  /*0430*/  @P3 LDG.E R23, desc[UR10][R12.64+-0x4] ;  /* 0xfffffc0a0c173981 */ /* 0x000ea8000c1e1900 */
[----:B------:R-:W3:Y:S04]  /*0440*/  @!P2 LDG.E R11, desc[UR10][R12.64+0x8] ;  /* 0x0000080a0c0ba981 */ /* 0x000ee8000c1e1900 */
[----:B------:R0:W5:Y:S01]  /*0450*/  LDG.E.64 R6, desc[UR10][R12.64] ;  /* 0x0000000a0c067981 */ /* 0x000162000c1e1b00 */
[----:B------:R-:W-:Y:S02]  /*0460*/  PLOP3.LUT P0, PT, P1, PT, PT, 0x80, 0x8 ;  /* 0x000000000008781c */ /* 0x000fe40000f0f070 */
[----:B--2---:R-:W-:Y:S01]  /*0470*/  @P3 SHF.R.U32.HI R17, RZ, 0x1f, R23 ;  /* 0x0000001fff113819 */ /* 0x004fe20000011617 */
[----:B0--3--:R-:W-:-:S10]  /*0480*/  @!P2 IMAD.U32 R15, R11, -0x80000000, RZ ;  /* 0x800000000b0fa824 */ /* 0x009fd400078e00ff */
.L_x_1:
[----:B------:R-:W-:Y:S05]  /*0490*/  BSYNC.RECONVERGENT B0 ;  /* 0x0000000000007941 */ /* 0x000fea0003800200 */
.L_x_0:
[----:B------:R-:W-:Y:S01]  /*04a0*/  SHF.R.U64 R12, R22, 0x1, R9 ;  /* 0x00000001160c7819 */ /* 0x000fe20000001209 */
[----:B------:R-:W-:Y:S01]  /*04b0*/  IMAD.SHL.U32 R26, R4, 0x2, RZ ;  /* 0x00000002041a7824 */ /* 0x000fe200078e00ff */
[----:B------:R-:W-:Y:S01]  /*04c0*/  SHF.R.U64 R11, R19, 0x1, R10 ;  /* 0x00000001130b7819 */ /* 0x000fe2000000120a */
[----:B------:R-:W-:Y:S01]  /*04d0*/  UMOV UR4, URZ ;  /* 0x000000ff00047c82 */ /* 0x000fe20008000000 */
[----:B------:R-:W-:Y:S02]  /*04e0*/  LOP3.LUT R20, R20, 0x1, RZ, 0xc0, !PT ;  /* 0x0000000114147812 */ /* 0x000fe400078ec0ff */
[----:B------:R-:W-:Y:S02]  /*04f0*/  LOP3.LUT R12, R12, 0x1, RZ, 0xc0, !PT ;  /* 0x000000010c0c7812 */ /* 0x000fe400078ec0ff */
[----:B------:R-:W-:Y:S02]  /*0500*/  LOP3.LUT R11, R11, 0x1, RZ, 0xc0, !PT ;  /* 0x000000010b0b7812 */ /* 0x000fe400078ec0ff */
[----:B------:R-:W-:-:S02]  /*0510*/  LOP3.LUT R13, R2, 0x1, RZ, 0xc0, !PT ;  /* 0x00000001020d7812 */ /* 0x000fc400078ec0ff */
[----:B------:R-:W-:Y:S02]  /*0520*/  LOP3.LUT R23, R22, 0x1, RZ, 0xc0, !PT ;  /* 0x0000000116177812 */ /* 0x000fe400078ec0ff */
[----:B------:R-:W-:Y:S02]  /*0530*/  LOP3.LUT R24, R19, 0x1, RZ, 0xc0, !PT ;  /* 0x0000000113187812 */ /* 0x000fe400078ec0ff */
[----:B------:R-:W-:Y:S01]  /*0540*/  IADD3 R11, P6, P3, R11, R12, R20 ;  /* 0x0000000c0b0b7210 */ /* 0x000fe20007bde014 */
[----:B-----5:R-:W-:Y:S01]  /*0550*/  IMAD.SHL.U32 R20, R6, 0x2, RZ ;  /* 0x0000000206147824 */ /* 0x020fe200078e00ff */
[----:B------:R-:W-:Y:S02]  /*0560*/  LOP3.LUT R21, R21, R26, RZ, 0xfc, !PT ;  /* 0x0000001a15157212 */ /* 0x000fe400078efcff */
[----:B------:R-:W-:Y:S02]  /*0570*/  SEL R17, R17, RZ, P0 ;  /* 0x000000ff11117207 */ /* 0x000fe40000000000 */
[----:B------:R-:W-:Y:S01]  /*0580*/  IADD3 R24, P1, P4, R24, R23, R13 ;  /* 0x0000001718187210 */ /* 0x000fe20007c3e00d */
[----:B------:R-:W-:Y:S01]  /*0590*/  IMAD.MOV.U32 R13, RZ, RZ, RZ ;  /* 0x000000ffff0d7224 */ /* 0x000fe200078e00ff */
[----:B------:R-:W-:Y:S01]  /*05a0*/  LOP3.LUT R12, R21, 0x1, RZ, 0xc0, !PT ;  /* 0x00000001150c7812 */ /* 0x000fe200078ec0ff */
[----:B------:R-:W-:Y:S01]  /*05b0*/  @!P2 IMAD.U32 R13, R16, -0x80000000, RZ ;  /* 0x80000000100da824 */ /* 0x000fe200078e00ff */
[----:B------:R-:W-:-:S02]  /*05c0*/  LOP3.LUT R23, R18, 0x1, RZ, 0xc0, !PT ;  /* 0x0000000112177812 */ /* 0x000fc400078ec0ff */
[----:B------:R-:W-:Y:S02]  /*05d0*/  LOP3.LUT R20, R17, R20, RZ, 0xfc, !PT ;  /* 0x0000001411147212 */ /* 0x000fe400078efcff */
[----:B------:R-:W-:Y:S02]  /*05e0*/  SHF.R.U32.HI R16, RZ, 0x1, R5 ;  /* 0x00000001ff107819 */ /* 0x000fe40000011605 */
[----:B------:R-:W-:Y:S02]  /*05f0*/  IADD3 R23, P2, P5, R23, R24, R12 ;  /* 0x0000001817177210 */ /* 0x000fe40007d5e00c */
[----:B------:R-:W-:Y:S02]  /*0600*/  LOP3.LUT R12, R6, 0x1, RZ, 0xc0, !PT ;  /* 0x00000001060c7812 */ /* 0x000fe400078ec0ff */
[----:B------:R-:W-:Y:S02]  /*0610*/  LOP3.LUT R17, R20, 0x1, RZ, 0xc0, !PT ;  /* 0x0000000114117812 */ /* 0x000fe400078ec0ff */
[----:B------:R-:W-:-:S02]  /*0620*/  LOP3.LUT R13, R13, R16, RZ, 0xfc, !PT ;  /* 0x000000100d0d7212 */ /* 0x000fc400078efcff */
[----:B------:R-:W-:Y:S02]  /*0630*/  IADD3.X R16, PT, PT, RZ, RZ, RZ, P1, P4 ;  /* 0x000000ffff107210 */ /* 0x000fe40000fe84ff */
[----:B------:R-:W-:Y:S02]  /*0640*/  SHF.R.U64 R24, R6, 0x1, R7 ;  /* 0x0000000106187819 */ /* 0x000fe40000001207 */
[----:B------:R-:W-:Y:S02]  /*0650*/  IADD3 R12, P1, P4, R12, R23, R17 ;  /* 0x000000170c0c7210 */ /* 0x000fe40007c3e011 */
[----:B------:R-:W-:Y:S02]  /*0660*/  SHF.R.U64 R23, R21, 0x1, R8 ;  /* 0x0000000115177819 */ /* 0x000fe40000001208 */
[----:B------:R-:W-:Y:S02]  /*0670*/  SHF.R.U64 R26, R18, 0x1, R13 ;  /* 0x00000001121a7819 */ /* 0x000fe4000000120d */
[----:B------:R-:W-:-:S02]  /*0680*/  LOP3.LUT R17, R24, UR5, RZ, 0xfc, !PT ;  /* 0x0000000518117c12 */ /* 0x000fc4000f8efcff */
[----:B------:R-:W-:Y:S02]  /*0690*/  LOP3.LUT R23, R23, 0x1, RZ, 0xc0, !PT ;  /* 0x0000000117177812 */ /* 0x000fe400078ec0ff */
[----:B------:R-:W-:Y:S02]  /*06a0*/  LOP3.LUT R26, R26, 0x1, RZ, 0xc0, !PT ;  /* 0x000000011a1a7812 */ /* 0x000fe400078ec0ff */
[----:B------:R-:W-:Y:S02]  /*06b0*/  IADD3.X R27, PT, PT, RZ, R16, RZ, P2, P5 ;  /* 0x00000010ff1b7210 */ /* 0x000fe400017ea4ff */
[----:B------:R-:W-:Y:S02]  /*06c0*/  LOP3.LUT R25, R17, 0x1, RZ, 0xc0, !PT ;  /* 0x0000000111197812 */ /* 0x000fe400078ec0ff */
[----:B------:R-:W-:Y:S01]  /*06d0*/  IADD3 R16, P2, P5, R26, R11, R23 ;  /* 0x0000000b1a107210 */ /* 0x000fe20007d5e017 */
[----:B------:R-:W-:Y:S01]  /*06e0*/  IMAD.MOV.U32 R11, RZ, RZ, RZ ;  /* 0x000000ffff0b7224 */ /* 0x000fe200078e00ff */
[----:B------:R-:W-:-:S02]  /*06f0*/  IADD3.X R23, PT, PT, RZ, R27, RZ, P1, P4 ;  /* 0x0000001bff177210 */ /* 0x000fc40000fe84ff */
[----:B------:R-:W-:Y:S02]  /*0700*/  IADD3 R25, P1, PT, R25, R12, RZ ;  /* 0x0000000c19197210 */ /* 0x000fe40007f3e0ff */
[----:B------:R-:W-:Y:S02]  /*0710*/  SEL R11, R11, RZ, P0 ;  /* 0x000000ff0b0b7207 */ /* 0x000fe40000000000 */
[----:B------:R-:W-:Y:S01]  /*0720*/  SHF.L.U64.HI R12, R6, 0x1, R7 ;  /* 0x00000001060c7819 */ /* 0x000fe20000010207 */
[----:B------:R-:W-:Y:S01]  /*0730*/  IMAD.X R23, RZ, RZ, R23, P1 ;  /* 0x000000ffff177224 */ /* 0x000fe200008e0617 */
[----:B------:R-:W-:Y:S02]  /*0740*/  ISETP.NE.U32.AND P1, PT, R25, 0x3, PT ;  /* 0x000000031900780c */ /* 0x000fe40003f25070 */
[----:B------:R-:W-:Y:S02]  /*0750*/  LOP3.LUT R11, R11, R12, RZ, 0xfc, !PT ;  /* 0x0000000c0b0b7212 */ /* 0x000fe400078efcff */
[----:B------:R-:W-:-:S02]  /*0760*/  ISETP.NE.AND.EX P1, PT, R23, RZ, PT, P1 ;  /* 0x000000ff1700720c */ /* 0x000fc40003f25310 */
[----:B------:R-:W-:Y:S02]  /*0770*/  SHF.R.U32.HI R12, RZ, 0x1, R7 ;  /* 0x00000001ff0c7819 */ /* 0x000fe40000011607 */
[----:B------:R-:W-:Y:S02]  /*0780*/  SHF.R.U64 R26, R20, 0x1, R11 ;  /* 0x00000001141a7819 */ /* 0x000fe4000000120b */
[----:B------:R-:W-:Y:S02]  /*0790*/  LOP3.LUT R12, R12, R15, RZ, 0xfc, !PT ;  /* 0x0000000f0c0c7212 */ /* 0x000fe400078efcff */
[----:B------:R-:W-:Y:S02]  /*07a0*/  LOP3.LUT R15, R24, 0x1, RZ, 0xc0, !PT ;  /* 0x00000001180f7812 */ /* 0x000fe400078ec0ff */
[----:B------:R-:W-:Y:S02]  /*07b0*/  LOP3.LUT R24, R26, 0x1, RZ, 0xc0, !PT ;  /* 0x000000011a187812 */ /* 0x000fe400078ec0ff */
[----:B------:R-:W-:-:S02]  /*07c0*/  SHF.R.U64 R27, R2, 0x2, R3 ;  /* 0x00000002021b7819 */ /* 0x000fc40000001203 */
[----:B------:R-:W-:Y:S02]  /*07d0*/  @P1 ISETP.NE.U32.AND P4, PT, R25, 0x2, PT ;  /* 0x000000021900180c */ /* 0x000fe40003f85070 */
[----:B------:R-:W-:Y:S02]  /*07e0*/  IADD3.X R25, PT, PT, RZ, RZ, RZ, P6, P3 ;  /* 0x000000ffff197210 */ /* 0x000fe400037e64ff */
[----:B------:R-:W-:Y:S02]  /*07f0*/  IADD3 R16, P3, P6, R15, R16, R24 ;  /* 0x000000100f107210 */ /* 0x000fe40007e7e018 */
[----:B------:R-:W-:Y:S02]  /*0800*/  SHF.R.U64 R15, R17, 0x1, R12 ;  /* 0x00000001110f7819 */ /* 0x000fe4000000120c */
[----:B------:R-:W-:Y:S02]  /*0810*/  SHF.R.U64 R24, R22, 0x2, R9 ;  /* 0x0000000216187819 */ /* 0x000fe40000001209 */
[----:B------:R-:W-:-:S02]  /*0820*/  LOP3.LUT R15, R15, 0x1, RZ, 0xc0, !PT ;  /* 0x000000010f0f7812 */ /* 0x000fc400078ec0ff */
[----:B------:R-:W-:Y:S02]  /*0830*/  LOP3.LUT R27, R27, 0x1, RZ, 0xc0, !PT ;  /* 0x000000011b1b7812 */ /* 0x000fe400078ec0ff */
[----:B------:R-:W-:Y:S02]  /*0840*/  IADD3 R15, P0, PT, R15, R16, RZ ;  /* 0x000000100f0f7210 */ /* 0x000fe40007f1e0ff */
[----:B------:R-:W-:Y:S02]  /*0850*/  SHF.R.U64 R16, R19, 0x2, R10 ;  /* 0x0000000213107819 */ /* 0x000fe4000000120a */
[----:B------:R-:W-:Y:S02]  /*0860*/  LOP3.LUT R24, R24, 0x1, RZ, 0xc0, !PT ;  /* 0x0000000118187812 */ /* 0x000fe400078ec0ff */
[----:B------:R-:W-:Y:S02]  /*0870*/  LOP3.LUT R16, R16, 0x1, RZ, 0xc0, !PT ;  /* 0x0000000110107812 */ /* 0x000fe400078ec0ff */
[----:B------:R-:W-:-:S02]  /*0880*/  IADD3.X R25, PT, PT, RZ, R25, RZ, P2, P5 ;  /* 0x00000019ff197210 */ /* 0x000fc400017ea4ff */
[----:B------:R-:W-:Y:S02]  /*0890*/  @P1 ISETP.NE.AND.EX P4, PT, R23, RZ, PT, P4 ;  /* 0x000000ff1700120c */ /* 0x000fe40003f85340 */
[----:B------:R-:W-:Y:S02]  /*08a0*/  SHF.R.U64 R26, R21, 0x2, R8 ;  /* 0x00000002151a7819 */ /* 0x000fe40000001208 */
[----:B------:R-:W-:Y:S02]  /*08b0*/  SHF.R.U64 R23, R18, 0x2, R13 ;  /* 0x0000000212177819 */ /* 0x000fe4000000120d */
[----:B------:R-:W-:Y:S02]  /*08c0*/  IADD3 R16, P2, P5, R16, R24, R27 ;  /* 0x0000001810107210 */ /* 0x000fe40007d5e01b */
[----:B------:R-:W-:Y:S02]  /*08d0*/  @P1 LOP3.LUT R24, R4, 0x1, RZ, 0xc0, !PT ;  /* 0x0000000104181812 */ /* 0x000fe400078ec0ff */
[----:B------:R-:W-:-:S02]  /*08e0*/  IADD3.X R25, PT, PT, RZ, R25, RZ, P3, P6 ;  /* 0x00000019ff197210 */ /* 0x000fc40001fec4ff */
[----:B------:R-:W-:Y:S02]  /*08f0*/  LOP3.LUT R26, R26, 0x1, RZ, 0xc0, !PT ;  /* 0x000000011a1a7812 */ /* 0x000fe400078ec0ff */
[----:B------:R-:W-:Y:S01]  /*0900*/  LOP3.LUT R23, R23, 0x1, RZ, 0xc0, !PT ;  /* 0x0000000117177812 */ /* 0x000fe200078ec0ff */
[----:B------:R-:W-:Y:S01]  /*0910*/  IMAD.X R25, RZ, RZ, R25, P0 ;  /* 0x000000ffff197224 */ /* 0x000fe200000e0619 */
[----:B------:R-:W-:Y:S02]  /*0920*/  @P1 ISETP.EQ.U32.AND P3, PT, R24, 0x1, PT ;  /* 0x000000011800180c */ /* 0x000fe40003f62070 */
[----:B------:R-:W-:Y:S02]  /*0930*/  IADD3.X R24, PT, PT, RZ, RZ, RZ, P2, P5 ;  /* 0x000000ffff187210 */ /* 0x000fe400017ea4ff */
[----:B------:R-:W-:Y:S02]  /*0940*/  IADD3 R26, P2, P5, R23, R16, R26 ;  /* 0x00000010171a7210 */ /* 0x000fe40007d5e01a */
[----:B------:R-:W-:-:S02]  /*0950*/  SHF.R.U64 R23, R6, 0x2, R7 ;  /* 0x0000000206177819 */ /* 0x000fc40000001207 */
[----:B------:R-:W-:Y:S02]  /*0960*/  SHF.R.U64 R16, R20, 0x2, R11 ;  /* 0x0000000214107819 */ /* 0x000fe4000000120b */
[----:B------:R-:W-:Y:S02]  /*0970*/  ISETP.NE.U32.AND P0, PT, R15, 0x3, PT ;  /* 0x000000030f00780c */ /* 0x000fe40003f05070 */
[----:B------:R-:W-:Y:S02]  /*0980*/  LOP3.LUT R23, R23, 0x1, RZ, 0xc0, !PT ;  /* 0x0000000117177812 */ /* 0x000fe400078ec0ff */
[----:B------:R-:W-:Y:S02]  /*0990*/  LOP3.LUT R16, R16, 0x1, RZ, 0xc0, !PT ;  /* 0x0000000110107812 */ /* 0x000fe400078ec0ff */
[----:B------:R-:W-:Y:S02]  /*09a0*/  ISETP.NE.AND.EX P0, PT, R25, RZ, PT, P0 ;  /* 0x000000ff1900720c */ /* 0x000fe40003f05300 */
[----:B------:R-:W-:-:S02]  /*09b0*/  IADD3.X R24, PT, PT, RZ, R24, RZ, P2, P5 ;  /* 0x00000018ff187210 */ /* 0x000fc400017ea4ff */
[----:B------:R-:W-:Y:S02]  /*09c0*/  IADD3 R23, P2, P6, R23, R26, R16 ;  /* 0x0000001a17177210 */ /* 0x000fe40007e5e010 */
[----:B------:R-:W-:Y:S02]  /*09d0*/  SHF.R.U64 R16, R17, 0x2, R12 ;  /* 0x0000000211107819 */ /* 0x000fe4000000120c */
[----:B------:R-:W-:Y:S02]  /*09e0*/  IADD3.X R24, PT, PT, RZ, R24, RZ, P2, P6 ;  /* 0x00000018ff187210 */ /* 0x000fe400017ec4ff */
[----:B------:R-:W-:Y:S02]  /*09f0*/  LOP3.LUT R16, R16, 0x1, RZ, 0xc0, !PT ;  /* 0x0000000110107812 */ /* 0x000fe400078ec0ff */
[----:B------:R-:W-:Y:S02]  /*0a00*/  SHF.R.U64 R26, R2, 0x3, R3 ;  /* 0x00000003021a7819 */ /* 0x000fe40000001203 */
[----:B------:R-:W-:-:S02]  /*0a10*/  IADD3 R16, P5, PT, R16, R23, RZ ;  /* 0x0000001710107210 */ /* 0x000fc40007fbe0ff */
[----:B------:R-:W-:Y:S02]  /*0a20*/  @P0 ISETP.NE.U32.AND P2, PT, R15, 0x2, PT ;  /* 0x000000020f00080c */ /* 0x000fe40003f45070 */
[----:B------:R-:W-:Y:S01]  /*0a30*/  SHF.R.U64 R15, R22, 0x3, R9 ;  /* 0x00000003160f7819 */ /* 0x000fe20000001209 */
[----:B------:R-:W-:Y:S01]  /*0a40*/  IMAD.X R24, RZ, RZ, R24, P5 ;  /* 0x000000ffff187224 */ /* 0x000fe200028e0618 */
[----:B------:R-:W-:Y:S02]  /*0a50*/  SHF.R.U64 R23, R19, 0x3, R10 ;  /* 0x0000000313177819 */ /* 0x000fe4000000120a */
[----:B------:R-:W-:Y:S02]  /*0a60*/  LOP3.LUT R26, R26, 0x1, RZ, 0xc0, !PT ;  /* 0x000000011a1a7812 */ /* 0x000fe400078ec0ff */
[----:B------:R-:W-:Y:S02]  /*0a70*/  LOP3.LUT R15, R15, 0x1, RZ, 0xc0, !PT ;  /* 0x000000010f0f7812 */ /* 0x000fe400078ec0ff */
[----:B------:R-:W-:-:S02]  /*0a80*/  LOP3.LUT R23, R23, 0x1, RZ, 0xc0, !PT ;  /* 0x0000000117177812 */ /* 0x000fc400078ec0ff */
[----:B------:R-:W-:Y:S02]  /*0a90*/  @P1 ISETP.EQ.U32.AND.EX P3, PT, RZ, RZ, !P4, P3 ;  /* 0x000000ffff00120c */ /* 0x000fe40006762130 */
[----:B------:R-:W-:Y:S02]  /*0aa0*/  ISETP.NE.U32.AND P5, PT, R16, 0x3, PT ;  /* 0x000000031000780c */ /* 0x000fe40003fa5070 */
[----:B------:R-:W-:Y:S01]  /*0ab0*/  IADD3 R23, P4, P6, R23, R15, R26 ;  /* 0x0000000f17177210 */ /* 0x000fe20007e9e01a */
[----:B------:R-:W-:Y:S01]  /*0ac0*/  IMAD.MOV.U32 R15, RZ, RZ, 0x1 ;  /* 0x00000001ff0f7424 */ /* 0x000fe200078e00ff */
[----:B------:R-:W-:Y:S02]  /*0ad0*/  @P0 LOP3.LUT R14, R14, 0x1, RZ, 0xc0, !PT ;  /* 0x000000010e0e0812 */ /* 0x000fe400078ec0ff */
[----:B------:R-:W-:Y:S02]  /*0ae0*/  @P1 SEL R15, RZ, 0x1, !P3 ;  /* 0x00000001ff0f1807 */ /* 0x000fe40005800000 */
[----:B------:R-:W-:-:S02]  /*0af0*/  ISETP.NE.AND.EX P1, PT, R24, RZ, PT, P5 ;  /* 0x000000ff1800720c */ /* 0x000fc40003f25350 */
[----:B------:R-:W-:Y:S02]  /*0b00*/  @P0 ISETP.NE.AND.EX P2, PT, R25, RZ, PT, P2 ;  /* 0x000000ff1900020c */ /* 0x000fe40003f45320 */
[----:B------:R-:W-:Y:S02]  /*0b10*/  @P0 ISETP.EQ.U32.AND P3, PT, R14, 0x1, PT ;  /* 0x000000010e00080c */ /* 0x000fe40003f62070 */
[----:B------:R-:W-:Y:S02]  /*0b20*/  SHF.R.U64 R25, R21, 0x3, R8 ;  /* 0x0000000315197819 */ /* 0x000fe40000001208 */
[----:B------:R-:W-:Y:S02]  /*0b30*/  SHF.R.U64 R14, R18, 0x3, R13 ;  /* 0x00000003120e7819 */ /* 0x000fe4000000120d */
[----:B------:R-:W-:Y:S02]  /*0b40*/  LOP3.LUT R25, R25, 0x1, RZ, 0xc0, !PT ;  /* 0x0000000119197812 */ /* 0x000fe400078ec0ff */
[----:B------:R-:W-:-:S02]  /*0b50*/  LOP3.LUT R14, R14, 0x1, RZ, 0xc0, !PT ;  /* 0x000000010e0e7812 */ /* 0x000fc400078ec0ff */
[----:B------:R-:W-:Y:S02]  /*0b60*/  @P0 ISETP.EQ.U32.AND.EX P2, PT, RZ, RZ, !P2, P3 ;  /* 0x000000ffff00020c */ /* 0x000fe40005742130 */
[----:B------:R-:W-:Y:S01]  /*0b70*/  IADD3 R25, P3, P5, R14, R23, R25 ;  /* 0x000000170e197210 */ /* 0x000fe20007d7e019 */
[----:B------:R-:W-:Y:S01]  /*0b80*/  IMAD.MOV.U32 R23, RZ, RZ, 0x1 ;  /* 0x00000001ff177424 */ /* 0x000fe200078e00ff */
[----:B------:R-:W-:Y:S02]  /*0b90*/  @P0 SEL R23, RZ, 0x1, !P2 ;  /* 0x00000001ff170807 */ /* 0x000fe40005000000 */
[----:B------:R-:W-:Y:S02]  /*0ba0*/  @P1 ISETP.NE.U32.AND P0, PT, R16, 0x2, PT ;  /* 0x000000021000180c */ /* 0x000fe40003f05070 */
[----:B------:R-:W-:Y:S02]  /*0bb0*/  @P1 SHF.R.U64 R16, R4, 0x2, R5 ;  /* 0x0000000204101819 */ /* 0x000fe40000001205 */
[----:B------:R-:W-:Y:S01]  /*0bc0*/  @P1 ISETP.NE.AND.EX P0, PT, R24, RZ, PT, P0 ;  /* 0x000000ff1800120c */ /* 0x000fe20003f05300 */
[----:B------:R-:W-:Y:S01]  /*0bd0*/  IMAD.MOV.U32 R24, RZ, RZ, 0x1 ;  /* 0x00000001ff187424 */ /* 0x000fe200078e00ff */
[----:B------:R-:W-:-:S02]  /*0be0*/  @P1 LOP3.LUT R16, R16, 0x1, RZ, 0xc0, !PT ;  /* 0x0000000110101812 */ /* 0x000fc400078ec0ff */
[----:B------:R-:W-:Y:S02]  /*0bf0*/  SHF.R.U64 R14, R6, 0x3, R7 ;  /* 0x00000003060e7819 */ /* 0x000fe40000001207 */
[----:B------:R-:W-:Y:S02]  /*0c00*/  @P1 ISETP.EQ.U32.AND P2, PT, R16, 0x1, PT ;  /* 0x000000011000180c */ /* 0x000fe40003f42070 */
[----:B------:R-:W-:Y:S02]  /*0c10*/  SHF.R.U64 R16, R20, 0x3, R11 ;  /* 0x0000000314107819 */ /* 0x000fe4000000120b */
[----:B------:R-:W-:Y:S02]  /*0c20*/  @P1 ISETP.EQ.U32.AND.EX P0, PT, RZ, RZ, !P0, P2 ;  /* 0x000000ffff00120c */ /* 0x000fe40004702120 */
[----:B------:R-:W-:Y:S02]  /*0c30*/  LOP3.LUT R14, R14, 0x1, RZ, 0xc0, !PT ;  /* 0x000000010e0e7812 */ /* 0x000fe400078ec0ff */
[----:B------:R-:W-:-:S02]  /*0c40*/  LOP3.LUT R16, R16, 0x1, RZ, 0xc0, !PT ;  /* 0x0000000110107812 */ /* 0x000fc400078ec0ff */
[----:B------:R-:W-:Y:S02]  /*0c50*/  @P1 SEL R24, RZ, 0x1, !P0 ;  /* 0x00000001ff181807 */ /* 0x000fe40004000000 */
[----:B------:R-:W-:Y:S01]  /*0c60*/  IADD3 R25, P0, P1, R14, R25, R16 ;  /* 0x000000190e197210 */ /* 0x000fe2000791e010 */
[----:B------:R-:W-:Y:S01]  /*0c70*/  IMAD.SHL.U32 R16, R23, 0x2, RZ ;  /* 0x0000000217107824 */ /* 0x000fe200078e00ff */
[----:B------:R-:W-:Y:S01]  /*0c80*/  LOP3.LUT R27, R10, 0x1, RZ, 0xc0, !PT ;  /* 0x000000010a1b7812 */ /* 0x000fe200078ec0ff */
[----:B------:R-:W-:-:S03]  /*0c90*/  IMAD.MOV.U32 R14, RZ, RZ, RZ ;  /* 0x000000ffff0e7224 */ /* 0x000fc600078e00ff */
[----:B------:R-:W-:Y:S01]  /*0ca0*/  LOP3.LUT R26, R16, R15, RZ, 0xfc, !PT ;  /* 0x0000000f101a7212 */ /* 0x000fe200078efcff */
[----:B------:R-:W-:Y:S01]  /*0cb0*/  IMAD.MOV.U32 R15, RZ, RZ, RZ ;  /* 0x000000ffff0f7224 */ /* 0x000fe200078e00ff */
[----:B------:R-:W-:Y:S02]  /*0cc0*/  SHF.L.U64.HI R14, R23, 0x1, R14 ;  /* 0x00000001170e7819 */ /* 0x000fe4000001020e */
[----:B------:R-:W-:Y:S02]  /*0cd0*/  IADD3.X R23, PT, PT, RZ, RZ, RZ, P4, P6 ;  /* 0x000000ffff177210 */ /* 0x000fe400027ec4ff */
[C---:B------:R-:W-:Y:S01]  /*0ce0*/  SHF.L.U64.HI R16, R24.reuse, 0x2, R15 ;  /* 0x0000000218107819 */ /* 0x040fe2000001020f */
[----:B------:R-:W-:Y:S01]  /*0cf0*/  IMAD.SHL.U32 R15, R24, 0x4, RZ ;  /* 0x00000004180f7824 */ /* 0x000fe200078e00ff */
[----:B------:R-:W-:Y:S02]  /*0d00*/  SHF.R.U64 R24, R17, 0x3, R12 ;  /* 0x0000000311187819 */ /* 0x000fe4000000120c */
[----:B------:R-:W-:-:S02]  /*0d10*/  IADD3.X R23, PT, PT, RZ, R23, RZ, P3, P5 ;  /* 0x00000017ff177210 */ /* 0x000fc40001fea4ff */
[----:B------:R-:W-:Y:S02]  /*0d20*/  LOP3.LUT R24, R24, 0x1, RZ, 0xc0, !PT ;  /* 0x0000000118187812 */ /* 0x000fe400078ec0ff */
[----:B------:R-:W-:Y:S02]  /*0d30*/  IADD3.X R23, PT, PT, RZ, R23, RZ, P0, P1 ;  /* 0x00000017ff177210 */ /* 0x000fe400007e24ff */
[----:B------:R-:W-:Y:S02]  /*0d40*/  IADD3 R24, P2, PT, R24, R25, RZ ;  /* 0x0000001918187210 */ /* 0x000fe40007f5e0ff */
[----:B------:R-:W-:Y:S02]  /*0d50*/  LOP3.LUT R15, R15, R26, RZ, 0xfc, !PT ;  /* 0x0000001a0f0f7212 */ /* 0x000fe400078efcff */
[----:B------:R-:W-:Y:S01]  /*0d60*/  ISETP.NE.U32.AND P0, PT, R24, 0x3, PT ;  /* 0x000000031800780c */ /* 0x000fe20003f05070 */
[----:B------:R-:W-:Y:S01]  /*0d70*/  IMAD.X R23, RZ, RZ, R23, P2 ;  /* 0x000000ffff177224 */ /* 0x000fe200010e0617 */
[----:B------:R-:W-:-:S02]  /*0d80*/  SHF.R.U64 R25, R2, 0x4, R3 ;  /* 0x0000000402197819 */ /* 0x000fc40000001203 */
[----:B------:R-:W-:Y:S02]  /*0d90*/  SHF.R.U64 R26, R19, 0x4, R10 ;  /* 0x00000004131a7819 */ /* 0x000fe4000000120a */
[----:B------:R-:W-:Y:S02]  /*0da0*/  ISETP.NE.AND.EX P0, PT, R23, RZ, PT, P0 ;  /* 0x000000ff1700720c */ /* 0x000fe40003f05300 */
[----:B------:R-:W-:Y:S02]  /*0db0*/  LOP3.LUT R25, R25, 0x1, RZ, 0xc0, !PT ;  /* 0x0000000119197812 */ /* 0x000fe400078ec0ff */
[----:B------:R-:W-:-:S09]  /*0dc0*/  LOP3.LUT R26, R26, 0x1, RZ, 0xc0, !PT ;  /* 0x000000011a1a7812 */ /* 0x000fd200078ec0ff */
[----:B------:R-:W-:Y:S02]  /*0dd0*/  @P0 ISETP.NE.U32.AND P1, PT, R24, 0x2, PT ;  /* 0x000000021800080c */ /* 0x000fe40003f25070 */
[----:B------:R-:W-:Y:S02]  /*0de0*/  SHF.R.U64 R24, R22, 0x4, R9 ;  /* 0x0000000416187819 */ /* 0x000fe40000001209 */
[----:B------:R-:W-:Y:S02]  /*0df0*/  @P0 ISETP.NE.AND.EX P1, PT, R23, RZ, PT, P1 ;  /* 0x000000ff1700020c */ /* 0x000fe40003f25310 */
[----:B------:R-:W-:Y:S02]  /*0e00*/  LOP3.LUT R24, R24, 0x1, RZ, 0xc0, !PT ;  /* 0x0000000118187812 */ /* 0x000fe400078ec0ff */
[----:B------:R-:W-:Y:S02]  /*0e10*/  @P0 SHF.R.U64 R23, R4, 0x3, R5 ;  /* 0x0000000304170819 */ /* 0x000fe40000001205 */
[----:B------:R-:W-:-:S02]  /*0e20*/  IADD3 R26, P2, P3, R26, R24, R25 ;  /* 0x000000181a1a7210 */ /* 0x000fc40007b5e019 */
[----:B------:R-:W-:Y:S02]  /*0e30*/  SHF.R.U64 R25, R21, 0x4, R8 ;  /* 0x0000000415197819 */ /* 0x000fe40000001208 */
[----:B------:R-:W-:Y:S02]  /*0e40*/  SHF.R.U64 R24, R18, 0x4, R13 ;  /* 0x0000000412187819 */ /* 0x000fe4000000120d */
[----:B------:R-:W-:Y:S02]  /*0e50*/  LOP3.LUT R25, R25, 0x1, RZ, 0xc0, !PT ;  /* 0x0000000119197812 */ /* 0x000fe400078ec0ff */
[----:B------:R-:W-:Y:S02]  /*0e60*/  LOP3.LUT R24, R24, 0x1, RZ, 0xc0, !PT ;  /* 0x0000000118187812 */ /* 0x000fe400078ec0ff */
[----:B------:R-:W-:Y:S02]  /*0e70*/  @P0 LOP3.LUT R23, R23, 0x1, RZ, 0xc0, !PT ;  /* 0x0000000117170812 */ /* 0x000fe400078ec0ff */
[----:B------:R-:W-:Y:S01]  /*0e80*/  IADD3 R24, P4, P5, R24, R26, R25 ;  /* 0x0000001a18187210 */ /* 0x000fe20007d9e019 */
[----:B------:R-:W-:Y:S01]  /*0e90*/  IMAD.MOV.U32 R25, RZ, RZ, 0x1 ;  /* 0x00000001ff197424 */ /* 0x000fe200078e00ff */
[----:B------:R-:W-:-:S02]  /*0ea0*/  @P0 ISETP.EQ.U32.AND P6, PT, R23, 0x1, PT ;  /* 0x000000011700080c */ /* 0x000fc40003fc2070 */
[----:B------:R-:W-:Y:S02]  /*0eb0*/  SHF.R.U64 R23, R6, 0x4, R7 ;  /* 0x0000000406177819 */ /* 0x000fe40000001207 */
[----:B------:R-:W-:Y:S02]  /*0ec0*/  SHF.R.U64 R26, R20, 0x4, R11 ;  /* 0x00000004141a7819 */ /* 0x000fe4000000120b */
[----:B------:R-:W-:Y:S02]  /*0ed0*/  @P0 ISETP.EQ.U32.AND.EX P1, PT, RZ, RZ, !P1, P6 ;  /* 0x000000ffff00020c */ /* 0x000fe40004f22160 */
[----:B------:R-:W-:Y:S02]  /*0ee0*/  LOP3.LUT R23, R23, 0x1, RZ, 0xc0, !PT ;  /* 0x0000000117177812 */ /* 0x000fe400078ec0ff */
[----:B------:R-:W-:Y:S02]  /*0ef0*/  LOP3.LUT R26, R26, 0x1, RZ, 0xc0, !PT ;  /* 0x000000011a1a7812 */ /* 0x000fe400078ec0ff */
[----:B------:R-:W-:-:S02]  /*0f00*/  @P0 SEL R25, RZ, 0x1, !P1 ;  /* 0x00000001ff190807 */ /* 0x000fc40004800000 */
[----:B------:R-:W-:Y:S02]  /*0f10*/  IADD3 R24, P0, P1, R23, R24, R26 ;  /* 0x0000001817187210 */ /* 0x000fe4000791e01a */
[----:B------:R-:W-:Y:S01]  /*0f20*/  LOP3.LUT R23, R14, UR4, RZ, 0xfc, !PT ;  /* 0x000000040e177c12 */ /* 0x000fe2000f8efcff */
[----:B------:R-:W-:Y:S01]  /*0f30*/  IMAD.MOV.U32 R14, RZ, RZ, RZ ;  /* 0x000000ffff0e7224 */ /* 0x000fe200078e00ff */
[----:B------:R-:W-:Y:S02]  /*0f40*/  SHF.R.U64 R26, R19, 0x5, R10 ;  /* 0x00000005131a7819 */ /* 0x000fe4000000120a */
[----:B------:R-:W-:Y:S02]  /*0f50*/  LOP3.LUT R16, R16, R23, RZ, 0xfc, !PT ;  /* 0x0000001710107212 */ /* 0x000fe400078efcff */
[C---:B------:R-:W-:Y:S01]  /*0f60*/  SHF.L.U64.HI R23, R25.reuse, 0x3, R14 ;  /* 0x0000000319177819 */ /* 0x040fe2000001020e */
[----:B------:R-:W-:Y:S01]  /*0f70*/  IMAD.SHL.U32 R14, R25, 0x8, RZ ;  /* 0x00000008190e7824 */ /* 0x000fe200078e00ff */
[----:B------:R-:W-:-:S02]  /*0f80*/  IADD3.X R25, PT, PT, RZ, RZ, RZ, P2, P3 ;  /* 0x000000ffff197210 */ /* 0x000fc400017e64ff */
[----:B------:R-:W-:Y:S02]  /*0f90*/  LOP3.LUT R26, R26, 0x1, RZ, 0xc0, !PT ;  /* 0x000000011a1a7812 */ /* 0x000fe400078ec0ff */
[----:B------:R-:W-:Y:S02]  /*0fa0*/  LOP3.LUT R14, R14, R15, RZ, 0xfc, !PT ;  /* 0x0000000f0e0e7212 */ /* 0x000fe400078efcff */
[----:B------:R-:W-:Y:S02]  /*0fb0*/  SHF.R.U64 R15, R17, 0x4, R12 ;  /* 0x00000004110f7819 */ /* 0x000fe4000000120c */
[----:B------:R-:W-:Y:S02]  /*0fc0*/  IADD3.X R25, PT, PT, RZ, R25, RZ, P4, P5 ;  /* 0x00000019ff197210 */ /* 0x000fe400027ea4ff */
[----:B------:R-:W-:Y:S02]  /*0fd0*/  LOP3.LUT R15, R15, 0x1, RZ, 0xc0, !PT ;  /* 0x000000010f0f7812 */ /* 0x000fe400078ec0ff */
[----:B------:R-:W-:Y:S01]  /*0fe0*/  LOP3.LUT R16, R23, R16, RZ, 0xfc, !PT ;  /* 0x0000001017107212 */ /* 0x000fe200078efcff */
[----:B------:R-:W-:Y:S01]  /*0ff0*/  IMAD.MOV.U32 R23, RZ, RZ, RZ ;  /* 0x000000ffff177224 */ /* 0x000fe200078e00ff */
[----:B------:R-:W-:-:S02]  /*1000*/  IADD3 R24, P2, PT, R15, R24, RZ ;  /* 0x000000180f187210 */ /* 0x000fc40007f5e0ff */
[----:B------:R-:W-:Y:S02]  /*1010*/  IADD3.X R15, PT, PT, RZ, R25, RZ, P0, P1 ;  /* 0x00000019ff0f7210 */ /* 0x000fe400007e24ff */
[----:B------:R-:W-:Y:S02]  /*1020*/  ISETP.NE.U32.AND P0, PT, R24, 0x3, PT ;  /* 0x000000031800780c */ /* 0x000fe40003f05070 */
[----:B------:R-:W-:Y:S01]  /*1030*/  SHF.R.U64 R25, R2, 0x5, R3 ;  /* 0x0000000502197819 */ /* 0x000fe20000001203 */
[----:B------:R-:W-:-:S03]  /*1040*/  IMAD.X R15, RZ, RZ, R15, P2 ;  /* 0x000000ffff0f7224 */ /* 0x000fc600010e060f */
[----:B------:R-:W-:Y:S02]  /*1050*/  LOP3.LUT R25, R25, 0x1, RZ, 0xc0, !PT ;  /* 0x0000000119197812 */ /* 0x000fe400078ec0ff */
[----:B------:R-:W-:-:S13]  /*1060*/  ISETP.NE.AND.EX P0, PT, R15, RZ, PT, P0 ;  /* 0x000000ff0f00720c */ /* 0x000fda0003f05300 */
        /* <DEDUP_REMOVED lines=8> */
[----:B------:R-:W-:Y:S02]  /*10f0*/  @P0 LOP3.LUT R15, R15, 0x1, RZ, 0xc0, !PT ;  /* 0x000000010f0f0812 */ /* 0x000fe400078ec0ff */
[----:B------:R-:W-:Y:S02]  /*1100*/  LOP3.LUT R24, R24, 0x1, RZ, 0xc0, !PT ;  /* 0x0000000118187812 */ /* 0x000fe400078ec0ff */
[----:B------:R-:W-:Y:S02]  /*1110*/  LOP3.LUT R25, R25, 0x1, RZ, 0xc0, !PT ;  /* 0x0000000119197812 */ /* 0x000fe400078ec0ff */
[----:B------:R-:W-:-:S02]  /*1120*/  @P0 ISETP.EQ.U32.AND P6, PT, R15, 0x1, PT ;  /* 0x000000010f00080c */ /* 0x000fc40003fc2070 */
[----:B------:R-:W-:Y:S01]  /*1130*/  IADD3 R25, P4, P5, R25, R26, R24 ;  /* 0x0000001a19197210 */ /* 0x000fe20007d9e018 */
[----:B------:R-:W-:Y:S01]  /*1140*/  IMAD.MOV.U32 R24, RZ, RZ, 0x1 ;  /* 0x00000001ff187424 */ /* 0x000fe200078e00ff */
[----:B------:R-:W-:Y:S02]  /*1150*/  SHF.R.U64 R26, R6, 0x5, R7 ;  /* 0x00000005061a7819 */ /* 0x000fe40000001207 */
[----:B------:R-:W-:Y:S02]  /*1160*/  SHF.R.U64 R15, R20, 0x5, R11 ;  /* 0x00000005140f7819 */ /* 0x000fe4000000120b */
[----:B------:R-:W-:Y:S02]  /*1170*/  @P0 ISETP.EQ.U32.AND.EX P1, PT, RZ, RZ, !P1, P6 ;  /* 0x000000ffff00020c */ /* 0x000fe40004f22160 */
[----:B------:R-:W-:Y:S02]  /*1180*/  LOP3.LUT R26, R26, 0x1, RZ, 0xc0, !PT ;  /* 0x000000011a1a7812 */ /* 0x000fe400078ec0ff */
[----:B------:R-:W-:-:S02]  /*1190*/  LOP3.LUT R15, R15, 0x1, RZ, 0xc0, !PT ;  /* 0x000000010f0f7812 */ /* 0x000fc400078ec0ff */
[----:B------:R-:W-:Y:S02]  /*11a0*/  @P0 SEL R24, RZ, 0x1, !P1 ;  /* 0x00000001ff180807 */ /* 0x000fe40004800000 */
[----:B------:R-:W-:Y:S02]  /*11b0*/  IADD3 R15, P0, P1, R26, R25, R15 ;  /* 0x000000191a0f7210 */ /* 0x000fe4000791e00f */
[C---:B------:R-:W-:Y:S01]  /*11c0*/  SHF.L.U64.HI R23, R24.reuse, 0x4, R23 ;  /* 0x0000000418177819 */ /* 0x040fe20000010217 */
[----:B------:R-:W-:Y:S01]  /*11d0*/  IMAD.SHL.U32 R25, R24, 0x10, RZ ;  /* 0x0000001018197824 */ /* 0x000fe200078e00ff */
[----:B------:R-:W-:Y:S02]  /*11e0*/  SHF.R.U64 R24, R17, 0x5, R12 ;  /* 0x0000000511187819 */ /* 0x000fe4000000120c */
[----:B------:R-:W-:Y:S02]  /*11f0*/  SHF.R.U64 R26, R19, 0x6, R10 ;  /* 0x00000006131a7819 */ /* 0x000fe4000000120a */
[----:B------:R-:W-:-:S02]  /*1200*/  LOP3.LUT R14, R25, R14, RZ, 0xfc, !PT ;  /* 0x0000000e190e7212 */ /* 0x000fc400078efcff */
[----:B------:R-:W-:Y:S02]  /*1210*/  IADD3.X R25, PT, PT, RZ, RZ, RZ, P2, P3 ;  /* 0x000000ffff197210 */ /* 0x000fe400017e64ff */
[----:B------:R-:W-:Y:S02]  /*1220*/  LOP3.LUT R24, R24, 0x1, RZ, 0xc0, !PT ;  /* 0x0000000118187812 */ /* 0x000fe400078ec0ff */
[----:B------:R-:W-:Y:S02]  /*1230*/  IADD3.X R25, PT, PT, RZ, R25, RZ, P4, P5 ;  /* 0x00000019ff197210 */ /* 0x000fe400027ea4ff */
[----:B------:R-:W-:Y:S02]  /*1240*/  IADD3 R24, P2, PT, R24, R15, RZ ;  /* 0x0000000f18187210 */ /* 0x000fe40007f5e0ff */
[----:B------:R-:W-:Y:S02]  /*1250*/  IADD3.X R15, PT, PT, RZ, R25, RZ, P0, P1 ;  /* 0x00000019ff0f7210 */ /* 0x000fe400007e24ff */
[----:B------:R-:W-:-:S02]  /*1260*/  ISETP.NE.U32.AND P0, PT, R24, 0x3, PT ;  /* 0x000000031800780c */ /* 0x000fc40003f05070 */
[----:B------:R-:W-:Y:S01]  /*1270*/  SHF.R.U64 R25, R2, 0x6, R3 ;  /* 0x0000000602197819 */ /* 0x000fe20000001203 */
[----:B------:R-:W-:Y:S01]  /*1280*/  IMAD.X R15, RZ, RZ, R15, P2 ;  /* 0x000000ffff0f7224 */ /* 0x000fe200010e060f */
[----:B------:R-:W-:Y:S02]  /*1290*/  LOP3.LUT R26, R26, 0x1, RZ, 0xc0, !PT ;  /* 0x000000011a1a7812 */ /* 0x000fe400078ec0ff */
[----:B------:R-:W-:Y:S02]  /*12a0*/  LOP3.LUT R25, R25, 0x1, RZ, 0xc0, !PT ;  /* 0x0000000119197812 */ /* 0x000fe400078ec0ff */
[----:B------:R-:W-:Y:S02]  /*12b0*/  ISETP.NE.AND.EX P0, PT, R15, RZ, PT, P0 ;  /* 0x000000ff0f00720c */ /* 0x000fe40003f05300 */
[----:B------:R-:W-:Y:S01]  /*12c0*/  LOP3.LUT R16, R23, R16, RZ, 0xfc, !PT ;  /* 0x0000001017107212 */ /* 0x000fe200078efcff */
[----:B------:R-:W-:-:S10]  /*12d0*/  IMAD.MOV.U32 R23, RZ, RZ, RZ ;  /* 0x000000ffff177224 */ /* 0x000fd400078e00ff */
        /* <DEDUP_REMOVED lines=451> */
[----:B------:R-:W-:Y:S01]  /*2f10*/  IMAD.U32 R25, R24, 0x10000, RZ ;  /* 0x0001000018197824 */ /* 0x000fe200078e00ff */
        /* <DEDUP_REMOVED lines=483> */
[----:B------:R-:W-:Y:S01]  /*4d50*/  IMAD.MOV.U32 R16, RZ, RZ, RZ ;  /* 0x000000ffff107224 */ /* 0x000fe200078e00ff */
[----:B------:R-:W-:-:S04]  /*4d60*/  SHF.R.U64 R22, R22, 0x1f, R9 ;  /* 0x0000001f16167819 */ /* 0x000fc80000001209 */
[----:B------:R-:W-:-:S05]  /*4d70*/  LOP3.LUT R22, R22, 0x1, RZ, 0xc0, !PT ;  /* 0x0000000116167812 */ /* 0x000fca00078ec0ff */
[----:B------:R-:W-:Y:S02]  /*4d80*/  @P0 ISETP.NE.U32.AND P4, PT, R24, 0x2, PT ;  /* 0x000000021800080c */ /* 0x000fe40003f85070 */
[----:B------:R-:W-:Y:S02]  /*4d90*/  SHF.R.U64 R24, R19, 0x1e, R10 ;  /* 0x0000001e13187819 */ /* 0x000fe4000000120a */
[----:B------:R-:W-:Y:S02]  /*4da0*/  @P0 ISETP.NE.AND.EX P4, PT, R15, RZ, PT, P4 ;  /* 0x000000ff0f00020c */ /* 0x000fe40003f85340 */
[----:B------:R-:W-:Y:S02]  /*4db0*/  @P0 SHF.R.U64 R15, R4, 0x1d, R5 ;  /* 0x0000001d040f0819 */ /* 0x000fe40000001205 */
[----:B------:R-:W-:Y:S02]  /*4dc0*/  LOP3.LUT R24, R24, 0x1, RZ, 0xc0, !PT ;  /* 0x0000000118187812 */ /* 0x000fe400078ec0ff */
[----:B------:R-:W-:-:S02]  /*4dd0*/  @P0 LOP3.LUT R15, R15, 0x1, RZ, 0xc0, !PT ;  /* 0x000000010f0f0812 */ /* 0x000fc400078ec0ff */
[----:B------:R-:W-:Y:S02]  /*4de0*/  IADD3 R24, P5, P3, R24, R26, R25 ;  /* 0x0000001a18187210 */ /* 0x000fe40007bbe019 */
        /* <DEDUP_REMOVED lines=9> */
[----:B------:R-:W-:Y:S02]  /*4e80*/  LOP3.LUT R26, R3, 0x1, RZ, 0xc0, !PT ;  /* 0x00000001031a7812 */ /* 0x000fe400078ec0ff */
[C---:B------:R-:W-:Y:S01]  /*4e90*/  SHF.L.U64.HI R16, R15.reuse, 0x1d, R16 ;  /* 0x0000001d0f107819 */ /* 0x040fe20000010210 */
[----:B------:R-:W-:-:S03]  /*4ea0*/  IMAD.SHL.U32 R15, R15, 0x20000000, RZ ;  /* 0x200000000f0f7824 */ /* 0x000fc600078e00ff */
[----:B------:R-:W-:Y:S02]  /*4eb0*/  LOP3.LUT R16, R16, R23, RZ, 0xfc, !PT ;  /* 0x0000001710107212 */ /* 0x000fe400078efcff */
[----:B------:R-:W-:Y:S02]  /*4ec0*/  LOP3.LUT R23, R9, 0x1, RZ, 0xc0, !PT ;  /* 0x0000000109177812 */ /* 0x000fe400078ec0ff */
[----:B------:R-:W-:Y:S02]  /*4ed0*/  LOP3.LUT R15, R15, R14, RZ, 0xfc, !PT ;  /* 0x0000000e0f0f7212 */ /* 0x000fe400078efcff */
[----:B------:R-:W-:Y:S02]  /*4ee0*/  IADD3 R27, P0, P4, R27, R23, R26 ;  /* 0x000000171b1b7210 */ /* 0x000fe40007c1e01a */
[----:B------:R-:W-:Y:S02]  /*4ef0*/  LOP3.LUT R26, R8, 0x1, RZ, 0xc0, !PT ;  /* 0x00000001081a7812 */ /* 0x000fe400078ec0ff */
[----:B------:R-:W-:-:S02]  /*4f00*/  LOP3.LUT R23, R13, 0x1, RZ, 0xc0, !PT ;  /* 0x000000010d177812 */ /* 0x000fc400078ec0ff */
[----:B------:R-:W-:Y:S02]  /*4f10*/  IADD3.X R25, PT, PT, RZ, RZ, RZ, P0, P4 ;  /* 0x000000ffff197210 */ /* 0x000fe400007e84ff */
[----:B------:R-:W-:Y:S02]  /*4f20*/  IADD3 R23, P0, P4, R23, R27, R26 ;  /* 0x0000001b17177210 */ /* 0x000fe40007c1e01a */
[----:B------:R-:W-:Y:S02]  /*4f30*/  SHF.R.U64 R27, R2, 0x1f, R3 ;  /* 0x0000001f021b7819 */ /* 0x000fe40000001203 */
[----:B------:R-:W-:Y:S02]  /*4f40*/  SHF.R.U64 R2, R19, 0x1f, R10 ;  /* 0x0000001f13027819 */ /* 0x000fe4000000120a */
[----:B------:R-:W-:Y:S02]  /*4f50*/  LOP3.LUT R27, R27, 0x1, RZ, 0xc0, !PT ;  /* 0x000000011b1b7812 */ /* 0x000fe400078ec0ff */
[----:B------:R-:W-:-:S02]  /*4f60*/  LOP3.LUT R2, R2, 0x1, RZ, 0xc0, !PT ;  /* 0x0000000102027812 */ /* 0x000fc400078ec0ff */
[----:B------:R-:W-:Y:S02]  /*4f70*/  IADD3.X R19, PT, PT, RZ, R25, RZ, P0, P4 ;  /* 0x00000019ff137210 */ /* 0x000fe400007e84ff */
[----:B------:R-:W-:Y:S02]  /*4f80*/  IADD3 R2, P0, P4, R2, R22, R27 ;  /* 0x0000001602027210 */ /* 0x000fe40007c1e01b */
[----:B------:R-:W-:Y:S02]  /*4f90*/  SHF.R.U64 R27, R6, 0x1e, R7 ;  /* 0x0000001e061b7819 */ /* 0x000fe40000001207 */
[----:B------:R-:W-:Y:S02]  /*4fa0*/  SHF.R.U64 R22, R20, 0x1e, R11 ;  /* 0x0000001e14167819 */ /* 0x000fe4000000120b */
        /* <DEDUP_REMOVED lines=16> */
[----:B------:R-:W-:Y:S02]  /*50b0*/  LOP3.LUT R2, R7, 0x1, RZ, 0xc0, !PT ;  /* 0x0000000107027812 */ /* 0x000fe400078ec0ff */
[----:B------:R-:W-:Y:S02]  /*50c0*/  LOP3.LUT R6, R11, 0x1, RZ, 0xc0, !PT ;  /* 0x000000010b067812 */ /* 0x000fe400078ec0ff */
[----:B------:R-:W-:Y:S02]  /*50d0*/  SHF.R.U64 R25, R17, 0x1e, R12 ;  /* 0x0000001e11197819 */ /* 0x000fe4000000120c */
[----:B------:R-:W-:-:S02]  /*50e0*/  IADD3.X R20, PT, PT, RZ, R20, RZ, P1, P2 ;  /* 0x00000014ff147210 */ /* 0x000fc40000fe44ff */
[----:B------:R-:W-:Y:S02]  /*50f0*/  IADD3 R23, P2, P6, R2, R23, R6 ;  /* 0x0000001702177210 */ /* 0x000fe40007e5e006 */
[----:B------:R-:W-:Y:S02]  /*5100*/  LOP3.LUT R2, R12, 0x1, RZ, 0xc0, !PT ;  /* 0x000000010c027812 */ /* 0x000fe400078ec0ff */
[----:B------:R-:W-:Y:S02]  /*5110*/  LOP3.LUT R25, R25, 0x1, RZ, 0xc0, !PT ;  /* 0x0000000119197812 */ /* 0x000fe400078ec0ff */
[----:B------:R-:W-:Y:S02]  /*5120*/  IADD3.X R21, PT, PT, RZ, R19, RZ, P2, P6 ;  /* 0x00000013ff157210 */ /* 0x000fe400017ec4ff */
[----:B------:R-:W-:Y:S02]  /*5130*/  IADD3 R2, P1, PT, R2, R23, RZ ;  /* 0x0000001702027210 */ /* 0x000fe40007f3e0ff */
[----:B------:R-:W-:-:S02]  /*5140*/  IADD3 R19, P2, PT, R25, R22, RZ ;  /* 0x0000001619137210 */ /* 0x000fc40007f5e0ff */
[----:B------:R-:W-:Y:S02]  /*5150*/  SHF.R.U32.HI R23, RZ, 0x1, R3 ;  /* 0x00000001ff177819 */ /* 0x000fe40000011603 */
[----:B------:R-:W-:Y:S02]  /*5160*/  SHF.R.U32.HI R25, RZ, 0x1, R9 ;  /* 0x00000001ff197819 */ /* 0x000fe40000011609 */
[----:B------:R-:W-:Y:S02]  /*5170*/  SHF.R.U32.HI R22, RZ, 0x1, R10 ;  /* 0x00000001ff167819 */ /* 0x000fe4000001160a */
[----:B------:R-:W-:Y:S02]  /*5180*/  LOP3.LUT R23, R23, 0x1, RZ, 0xc0, !PT ;  /* 0x0000000117177812 */ /* 0x000fe400078ec0ff */
[----:B------:R-:W-:Y:S02]  /*5190*/  LOP3.LUT R25, R25, 0x1, RZ, 0xc0, !PT ;  /* 0x0000000119197812 */ /* 0x000fe400078ec0ff */
[----:B------:R-:W-:-:S02]  /*51a0*/  LOP3.LUT R22, R22, 0x1, RZ, 0xc0, !PT ;  /* 0x0000000116167812 */ /* 0x000fc400078ec0ff */
[----:B------:R-:W-:Y:S02]  /*51b0*/  IADD3.X R6, PT, PT, RZ, R24, RZ, P5, P3 ;  /* 0x00000018ff067210 */ /* 0x000fe40002fe64ff */
[----:B------:R-:W-:Y:S02]  /*51c0*/  SHF.R.U64 R17, R17, 0x1f, R12 ;  /* 0x0000001f11117819 */ /* 0x000fe4000000120c */
[----:B------:R-:W-:Y:S01]  /*51d0*/  IADD3 R24, P3, P5, R22, R25, R23 ;  /* 0x0000001916187210 */ /* 0x000fe20007d7e017 */
[----:B------:R-:W-:Y:S01]  /*51e0*/  IMAD.X R6, RZ, RZ, R6, P2 ;  /* 0x000000ffff067224 */ /* 0x000fe200010e0606 */
[----:B------:R-:W-:Y:S02]  /*51f0*/  SHF.R.U32.HI R23, RZ, 0x1, R8 ;  /* 0x00000001ff177819 */ /* 0x000fe40000011608 */
[----:B------:R-:W-:Y:S02]  /*5200*/  SHF.R.U32.HI R22, RZ, 0x1, R13 ;  /* 0x00000001ff167819 */ /* 0x000fe4000001160d */
[----:B------:R-:W-:-:S02]  /*5210*/  LOP3.LUT R17, R17, 0x1, RZ, 0xc0, !PT ;  /* 0x0000000111117812 */ /* 0x000fc400078ec0ff */
[----:B------:R-:W-:Y:S02]  /*5220*/  LOP3.LUT R23, R23, 0x1, RZ, 0xc0, !PT ;  /* 0x0000000117177812 */ /* 0x000fe400078ec0ff */
[----:B------:R-:W-:Y:S02]  /*5230*/  LOP3.LUT R22, R22, 0x1, RZ, 0xc0, !PT ;  /* 0x0000000116167812 */ /* 0x000fe400078ec0ff */
[----:B------:R-:W-:Y:S02]  /*5240*/  IADD3.X R20, PT, PT, RZ, R20, RZ, P0, P4 ;  /* 0x00000014ff147210 */ /* 0x000fe400007e84ff */
[----:B------:R-:W-:Y:S01]  /*5250*/  IADD3 R18, P0, PT, R17, R18, RZ ;  /* 0x0000001211127210 */ /* 0x000fe20007f1e0ff */
[----:B------:R-:W-:Y:S01]  /*5260*/  IMAD.X R17, RZ, RZ, R21, P1 ;  /* 0x000000ffff117224 */ /* 0x000fe200008e0615 */
[----:B------:R-:W-:Y:S02]  /*5270*/  IADD3 R22, P4, P6, R22, R24, R23 ;  /* 0x0000001816167210 */ /* 0x000fe40007e9e017 */
[----:B------:R-:W-:-:S02]  /*5280*/  ISETP.NE.U32.AND P1, PT, R2, 0x3, PT ;  /* 0x000000030200780c */ /* 0x000fc40003f25070 */
[----:B------:R-:W-:Y:S02]  /*5290*/  SHF.R.U32.HI R21, RZ, 0x1, R7 ;  /* 0x00000001ff157819 */ /* 0x000fe40000011607 */
[----:B------:R-:W-:Y:S02]  /*52a0*/  SHF.R.U32.HI R23, RZ, 0x1, R11 ;  /* 0x00000001ff177819 */ /* 0x000fe4000001160b */
[----:B------:R-:W-:Y:S02]  /*52b0*/  ISETP.NE.AND.EX P1, PT, R17, RZ, PT, P1 ;  /* 0x000000ff1100720c */ /* 0x000fe40003f25310 */
[----:B------:R-:W-:Y:S02]  /*52c0*/  LOP3.LUT R21, R21, 0x1, RZ, 0xc0, !PT ;  /* 0x0000000115157812 */ /* 0x000fe400078ec0ff */
[----:B------:R-:W-:Y:S02]  /*52d0*/  LOP3.LUT R23, R23, 0x1, RZ, 0xc0, !PT ;  /* 0x0000000117177812 */ /* 0x000fe400078ec0ff */
[----:B------:R-:W-:-:S02]  /*52e0*/  IADD3.X R24, PT, PT, RZ, RZ, RZ, P3, P5 ;  /* 0x000000ffff187210 */ /* 0x000fc40001fea4ff */
[----:B------:R-:W-:Y:S02]  /*52f0*/  IADD3 R22, P3, P5, R21, R22, R23 ;  /* 0x0000001615167210 */ /* 0x000fe40007d7e017 */
[----:B------:R-:W-:Y:S02]  /*5300*/  ISETP.NE.U32.AND P2, PT, R19, 0x3, PT ;  /* 0x000000031300780c */ /* 0x000fe40003f45070 */
[----:B------:R-:W-:Y:S02]  /*5310*/  IADD3.X R21, PT, PT, RZ, R24, RZ, P4, P6 ;  /* 0x00000018ff157210 */ /* 0x000fe400027ec4ff */
[----:B------:R-:W-:Y:S02]  /*5320*/  SHF.R.U32.HI R24, RZ, 0x2, R3 ;  /* 0x00000002ff187819 */ /* 0x000fe40000011603 */
[----:B------:R-:W-:Y:S02]  /*5330*/  SHF.R.U32.HI R25, RZ, 0x2, R9 ;  /* 0x00000002ff197819 */ /* 0x000fe40000011609 */
[----:B------:R-:W-:-:S02]  /*5340*/  SHF.R.U32.HI R23, RZ, 0x2, R10 ;  /* 0x00000002ff177819 */ /* 0x000fc4000001160a */
[----:B------:R-:W-:Y:S02]  /*5350*/  ISETP.NE.AND.EX P2, PT, R6, RZ, PT, P2 ;  /* 0x000000ff0600720c */ /* 0x000fe40003f45320 */
[----:B------:R-:W-:Y:S02]  /*5360*/  LOP3.LUT R24, R24, 0x1, RZ, 0xc0, !PT ;  /* 0x0000000118187812 */ /* 0x000fe400078ec0ff */
[----:B------:R-:W-:Y:S02]  /*5370*/  LOP3.LUT R25, R25, 0x1, RZ, 0xc0, !PT ;  /* 0x0000000119197812 */ /* 0x000fe400078ec0ff */
[----:B------:R-:W-:Y:S02]  /*5380*/  LOP3.LUT R23, R23, 0x1, RZ, 0xc0, !PT ;  /* 0x0000000117177812 */ /* 0x000fe400078ec0ff */
[----:B------:R-:W-:Y:S02]  /*5390*/  @P1 ISETP.NE.U32.AND P4, PT, R2, 0x2, PT ;  /* 0x000000020200180c */ /* 0x000fe40003f85070 */
[----:B------:R-:W-:-:S02]  /*53a0*/  IADD3.X R2, PT, PT, RZ, R21, RZ, P3, P5 ;  /* 0x00000015ff027210 */ /* 0x000fc40001fea4ff */
[----:B------:R-:W-:Y:S02]  /*53b0*/  IADD3 R21, P5, P6, R23, R25, R24 ;  /* 0x0000001917157210 */ /* 0x000fe40007ebe018 */
[----:B------:R-:W-:Y:S02]  /*53c0*/  SHF.R.U32.HI R24, RZ, 0x2, R8 ;  /* 0x00000002ff187819 */ /* 0x000fe40000011608 */
[----:B------:R-:W-:Y:S02]  /*53d0*/  SHF.R.U32.HI R23, RZ, 0x2, R13 ;  /* 0x00000002ff177819 */ /* 0x000fe4000001160d */
[----:B------:R-:W-:Y:S02]  /*53e0*/  LOP3.LUT R24, R24, 0x1, RZ, 0xc0, !PT ;  /* 0x0000000118187812 */ /* 0x000fe400078ec0ff */
[----:B------:R-:W-:Y:S02]  /*53f0*/  LOP3.LUT R23, R23, 0x1, RZ, 0xc0, !PT ;  /* 0x0000000117177812 */ /* 0x000fe400078ec0ff */
[----:B------:R-:W-:-:S02]  /*5400*/  SHF.R.U32.HI R25, RZ, 0x1, R12 ;  /* 0x00000001ff197819 */ /* 0x000fc4000001160c */
[----:B------:R-:W-:Y:S02]  /*5410*/  @P2 ISETP.NE.U32.AND P3, PT, R19, 0x2, PT ;  /* 0x000000021300280c */ /* 0x000fe40003f65070 */
[----:B------:R-:W-:Y:S02]  /*5420*/  IADD3.X R19, PT, PT, RZ, RZ, RZ, P5, P6 ;  /* 0x000000ffff137210 */ /* 0x000fe40002fec4ff */
[----:B------:R-:W-:Y:S02]  /*5430*/  IADD3 R23, P5, P6, R23, R21, R24 ;  /* 0x0000001517177210 */ /* 0x000fe40007ebe018 */
[----:B------:R-:W-:Y:S02]  /*5440*/  LOP3.LUT R25, R25, 0x1, RZ, 0xc0, !PT ;  /* 0x0000000119197812 */ /* 0x000fe400078ec0ff */
[----:B------:R-:W-:Y:S02]  /*5450*/  IADD3.X R21, PT, PT, RZ, R19, RZ, P5, P6 ;  /* 0x00000013ff157210 */ /* 0x000fe40002fec4ff */
[----:B------:R-:W-:Y:S01]  /*5460*/  IADD3 R19, P5, PT, R25, R22, RZ ;  /* 0x0000001619137210 */ /* 0x000fe20007fbe0ff */
[----:B------:R-:W-:Y:S01]  /*5470*/  IMAD.X R22, RZ, RZ, R20, P0 ;  /* 0x000000ffff167224 */ /* 0x000fe200000e0614 */
[----:B------:R-:W-:-:S02]  /*5480*/  ISETP.NE.U32.AND P0, PT, R18, 0x3, PT ;  /* 0x000000031200780c */ /* 0x000fc40003f05070 */
[----:B------:R-:W-:Y:S02]  /*5490*/  @P1 ISETP.NE.AND.EX P4, PT, R17, RZ, PT, P4 ;  /* 0x000000ff1100120c */ /* 0x000fe40003f85340 */
[----:B------:R-:W-:Y:S02]  /*54a0*/  @P1 LOP3.LUT R17, R5, 0x1, RZ, 0xc0, !PT ;  /* 0x0000000105111812 */ /* 0x000fe400078ec0ff */
[----:B------:R-:W-:Y:S02]  /*54b0*/  ISETP.NE.AND.EX P0, PT, R22, RZ, PT, P0 ;  /* 0x000000ff1600720c */ /* 0x000fe40003f05300 */
[----:B------:R-:W-:Y:S01]  /*54c0*/  @P1 ISETP.EQ.U32.AND P6, PT, R17, 0x1, PT ;  /* 0x000000011100180c */ /* 0x000fe20003fc2070 */
[----:B------:R-:W-:Y:S01]  /*54d0*/  IMAD.MOV.U32 R17, RZ, RZ, 0x1 ;  /* 0x00000001ff117424 */ /* 0x000fe200078e00ff */
[----:B------:R-:W-:Y:S02]  /*54e0*/  SHF.R.U32.HI R20, RZ, 0x2, R7 ;  /* 0x00000002ff147819 */ /* 0x000fe40000011607 */
[----:B------:R-:W-:-:S02]  /*54f0*/  SHF.R.U32.HI R24, RZ, 0x2, R11 ;  /* 0x00000002ff187819 */ /* 0x000fc4000001160b */
[----:B------:R-:W-:Y:S02]  /*5500*/  @P1 ISETP.EQ.U32.AND.EX P4, PT, RZ, RZ, !P4, P6 ;  /* 0x000000ffff00120c */ /* 0x000fe40006782160 */
[----:B------:R-:W-:Y:S02]  /*5510*/  LOP3.LUT R20, R20, 0x1, RZ, 0xc0, !PT ;  /* 0x0000000114147812 */ /* 0x000fe400078ec0ff */
[----:B------:R-:W-:Y:S02]  /*5520*/  LOP3.LUT R24, R24, 0x1, RZ, 0xc0, !PT ;  /* 0x0000000118187812 */ /* 0x000fe400078ec0ff */
[----:B------:R-:W-:Y:S02]  /*5530*/  @P1 SEL R17, RZ, 0x1, !P4 ;  /* 0x00000001ff111807 */ /* 0x000fe40006000000 */
[----:B------:R-:W-:Y:S02]  /*5540*/  IADD3 R23, P4, P6, R20, R23, R24 ;  /* 0x0000001714177210 */ /* 0x000fe40007e9e018 */
[----:B------:R-:W-:-:S02]  /*5550*/  @P0 ISETP.NE.U32.AND P1, PT, R18, 0x2, PT ;  /* 0x000000021200080c */ /* 0x000fc40003f25070 */
[----:B------:R-:W-:Y:S02]  /*5560*/  SHF.R.U32.HI R18, RZ, 0x2, R12 ;  /* 0x00000002ff127819 */ /* 0x000fe4000001160c */
[--C-:B------:R-:W-:Y:S02]  /*5570*/  @P2 SHF.R.U64 R24, R4, 0x1e, R5.reuse ;  /* 0x0000001e04182819 */ /* 0x100fe40000001205 */
[----:B------:R-:W-:Y:S02]  /*5580*/  LOP3.LUT R18, R18, 0x1, RZ, 0xc0, !PT ;  /* 0x0000000112127812 */ /* 0x000fe400078ec0ff */
[----:B------:R-:W-:Y:S02]  /*5590*/  @P2 LOP3.LUT R24, R24, 0x1, RZ, 0xc0, !PT ;  /* 0x0000000118182812 */ /* 0x000fe400078ec0ff */
[----:B------:R-:W-:Y:S02]  /*55a0*/  @P0 ISETP.NE.AND.EX P1, PT, R22, RZ, PT, P1 ;  /* 0x000000ff1600020c */ /* 0x000fe40003f25310 */
[----:B------:R-:W-:Y:S01]  /*55b0*/  @P0 SHF.R.U64 R22, R4, 0x1f, R5 ;  /* 0x0000001f04160819 */ /* 0x000fe20000001205 */
[----:B------:R-:W-:Y:S01]  /*55c0*/  IMAD.X R4, RZ, RZ, R2, P5 ;  /* 0x000000ffff047224 */ /* 0x000fe200028e0602 */
[----:B------:R-:W-:Y:S01]  /*55d0*/  IADD3.X R20, PT, PT, RZ, R21, RZ, P4, P6 ;  /* 0x00000015ff147210 */ /* 0x000fe200027ec4ff */
[----:B------:R-:W-:Y:S01]  /*55e0*/  IMAD.MOV.U32 R2, RZ, RZ, 0x1 ;  /* 0x00000001ff027424 */ /* 0x000fe200078e00ff */
[----:B------:R-:W-:-:S02]  /*55f0*/  IADD3 R18, P4, PT, R18, R23, RZ ;  /* 0x0000001712127210 */ /* 0x000fc40007f9e0ff */
[----:B------:R-:W-:Y:S01]  /*5600*/  @P2 ISETP.NE.AND.EX P3, PT, R6, RZ, PT, P3 ;  /* 0x000000ff0600220c */ /* 0x000fe20003f65330 */
[----:B------:R-:W-:Y:S01]  /*5610*/  IMAD.MOV.U32 R6, RZ, RZ, 0x1 ;  /* 0x00000001ff067424 */ /* 0x000fe200078e00ff */
[----:B------:R-:W-:Y:S02]  /*5620*/  @P2 ISETP.EQ.U32.AND P6, PT, R24, 0x1, PT ;  /* 0x000000011800280c */ /* 0x000fe40003fc2070 */
[----:B------:R-:W-:Y:S02]  /*5630*/  ISETP.NE.U32.AND P5, PT, R19, 0x3, PT ;  /* 0x000000031300780c */ /* 0x000fe40003fa5070 */
[----:B------:R-:W-:Y:S02]  /*5640*/  SHF.R.U32.HI R24, RZ, 0x3, R3 ;  /* 0x00000003ff187819 */ /* 0x000fe40000011603 */
[----:B------:R-:W-:Y:S02]  /*5650*/  SHF.R.U32.HI R23, RZ, 0x3, R9 ;  /* 0x00000003ff177819 */ /* 0x000fe40000011609 */
[----:B------:R-:W-:-:S02]  /*5660*/  SHF.R.U32.HI R21, RZ, 0x3, R10 ;  /* 0x00000003ff157819 */ /* 0x000fc4000001160a */
[----:B------:R-:W-:Y:S02]  /*5670*/  @P2 ISETP.EQ.U32.AND.EX P3, PT, RZ, RZ, !P3, P6 ;  /* 0x000000ffff00220c */ /* 0x000fe40005f62160 */
[----:B------:R-:W-:Y:S02]  /*5680*/  ISETP.NE.AND.EX P5, PT, R4, RZ, PT, P5 ;  /* 0x000000ff0400720c */ /* 0x000fe40003fa5350 */
[----:B------:R-:W-:Y:S02]  /*5690*/  LOP3.LUT R24, R24, 0x1, RZ, 0xc0, !PT ;  /* 0x0000000118187812 */ /* 0x000fe400078ec0ff */
[----:B------:R-:W-:Y:S02]  /*56a0*/  LOP3.LUT R23, R23, 0x1, RZ, 0xc0, !PT ;  /* 0x0000000117177812 */ /* 0x000fe400078ec0ff */
[----:B------:R-:W-:Y:S02]  /*56b0*/  LOP3.LUT R21, R21, 0x1, RZ, 0xc0, !PT ;  /* 0x0000000115157812 */ /* 0x000fe400078ec0ff */
[----:B------:R-:W-:-:S02]  /*56c0*/  @P0 LOP3.LUT R22, R22, 0x1, RZ, 0xc0, !PT ;  /* 0x0000000116160812 */ /* 0x000fc400078ec0ff */
[----:B------:R-:W-:Y:S02]  /*56d0*/  @P2 SEL R6, RZ, 0x1, !P3 ;  /* 0x00000001ff062807 */ /* 0x000fe40005800000 */
[----:B------:R-:W-:Y:S02]  /*56e0*/  IADD3 R21, P3, P6, R21, R23, R24 ;  /* 0x0000001715157210 */ /* 0x000fe40007e7e018 */
[----:B------:R-:W-:Y:S02]  /*56f0*/  @P0 ISETP.EQ.U32.AND P2, PT, R22, 0x1, PT ;  /* 0x000000011600080c */ /* 0x000fe40003f42070 */
[----:B------:R-:W-:Y:S02]  /*5700*/  SHF.R.U32.HI R22, RZ, 0x3, R8 ;  /* 0x00000003ff167819 */ /* 0x000fe40000011608 */
[----:B------:R-:W-:Y:S02]  /*5710*/  SHF.R.U32.HI R24, RZ, 0x3, R13 ;  /* 0x00000003ff187819 */ /* 0x000fe4000001160d */
[----:B------:R-:W-:-:S02]  /*5720*/  @P0 ISETP.EQ.U32.AND.EX P1, PT, RZ, RZ, !P1, P2 ;  /* 0x000000ffff00020c */ /* 0x000fc40004f22120 */
[----:B------:R-:W-:Y:S02]  /*5730*/  LOP3.LUT R22, R22, 0x1, RZ, 0xc0, !PT ;  /* 0x0000000116167812 */ /* 0x000fe400078ec0ff */
[----:B------:R-:W-:Y:S02]  /*5740*/  LOP3.LUT R24, R24, 0x1, RZ, 0xc0, !PT ;  /* 0x0000000118187812 */ /* 0x000fe400078ec0ff */
[----:B------:R-:W-:Y:S02]  /*5750*/  @P0 SEL R2, RZ, 0x1, !P1 ;  /* 0x00000001ff020807 */ /* 0x000fe40004800000 */
[----:B------:R-:W-:Y:S01]  /*5760*/  @P5 ISETP.NE.U32.AND P2, PT, R19, 0x2, PT ;  /* 0x000000021300580c */ /* 0x000fe20003f45070 */
[----:B------:R-:W-:Y:S01]  /*5770*/  IMAD.X R19, RZ, RZ, R20, P4 ;  /* 0x000000ffff137224 */ /* 0x000fe200020e0614 */
[----:B------:R-:W-:Y:S02]  /*5780*/  IADD3 R24, P0, P1, R24, R21, R22 ;  /* 0x0000001518187210 */ /* 0x000fe4000791e016 */
[----:B------:R-:W-:-:S02]  /*5790*/  SHF.R.U32.HI R23, RZ, 0x3, R7 ;  /* 0x00000003ff177819 */ /* 0x000fc40000011607 */
[----:B------:R-:W-:Y:S02]  /*57a0*/  SHF.R.U32.HI R22, RZ, 0x3, R11 ;  /* 0x00000003ff167819 */ /* 0x000fe4000001160b */
[----:B------:R-:W-:Y:S02]  /*57b0*/  ISETP.NE.U32.AND P4, PT, R18, 0x3, PT ;  /* 0x000000031200780c */ /* 0x000fe40003f85070 */
[----:B------:R-:W-:Y:S02]  /*57c0*/  LOP3.LUT R23, R23, 0x1, RZ, 0xc0, !PT ;  /* 0x0000000117177812 */ /* 0x000fe400078ec0ff */
[----:B------:R-:W-:Y:S02]  /*57d0*/  LOP3.LUT R22, R22, 0x1, RZ, 0xc0, !PT ;  /* 0x0000000116167812 */ /* 0x000fe400078ec0ff */
[----:B------:R-:W-:Y:S02]  /*57e0*/  ISETP.NE.AND.EX P4, PT, R19, RZ, PT, P4 ;  /* 0x000000ff1300720c */ /* 0x000fe40003f85340 */
[----:B------:R-:W-:-:S02]  /*57f0*/  IADD3.X R21, PT, PT, RZ, RZ, RZ, P3, P6 ;  /* 0x000000ffff157210 */ /* 0x000fc40001fec4ff */
[----:B------:R-:W-:Y:S02]  /*5800*/  IADD3 R23, P3, P6, R23, R24, R22 ;  /* 0x0000001817177210 */ /* 0x000fe40007e7e016 */
[----:B------:R-:W-:Y:S02]  /*5810*/  SHF.R.U32.HI R22, RZ, 0x3, R12 ;  /* 0x00000003ff167819 */ /* 0x000fe4000001160c */
[----:B------:R-:W-:Y:S02]  /*5820*/  IADD3.X R20, PT, PT, RZ, R21, RZ, P0, P1 ;  /* 0x00000015ff147210 */ /* 0x000fe400007e24ff */
[----:B------:R-:W-:Y:S02]  /*5830*/  LOP3.LUT R22, R22, 0x1, RZ, 0xc0, !PT ;  /* 0x0000000116167812 */ /* 0x000fe400078ec0ff */
[----:B------:R-:W-:Y:S02]  /*5840*/  SHF.R.U32.HI R21, RZ, 0x4, R10 ;  /* 0x00000004ff157819 */ /* 0x000fe4000001160a */
[----:B------:R-:W-:-:S02]  /*5850*/  IADD3 R22, P0, PT, R22, R23, RZ ;  /* 0x0000001716167210 */ /* 0x000fc40007f1e0ff */
[----:B------:R-:W-:Y:S02]  /*5860*/  @P4 ISETP.NE.U32.AND P1, PT, R18, 0x2, PT ;  /* 0x000000021200480c */ /* 0x000fe40003f25070 */
[----:B------:R-:W-:Y:S02]  /*5870*/  SHF.R.U32.HI R18, RZ, 0x4, R3 ;  /* 0x00000004ff127819 */ /* 0x000fe40000011603 */
[----:B------:R-:W-:Y:S02]  /*5880*/  SHF.R.U32.HI R23, RZ, 0x4, R9 ;  /* 0x00000004ff177819 */ /* 0x000fe40000011609 */
[----:B------:R-:W-:Y:S02]  /*5890*/  LOP3.LUT R18, R18, 0x1, RZ, 0xc0, !PT ;  /* 0x0000000112127812 */ /* 0x000fe400078ec0ff */
[----:B------:R-:W-:Y:S02]  /*58a0*/  LOP3.LUT R23, R23, 0x1, RZ, 0xc0, !PT ;  /* 0x0000000117177812 */ /* 0x000fe400078ec0ff */
[----:B------:R-:W-:-:S02]  /*58b0*/  LOP3.LUT R21, R21, 0x1, RZ, 0xc0, !PT ;  /* 0x0000000115157812 */ /* 0x000fc400078ec0ff */
[----:B------:R-:W-:Y:S02]  /*58c0*/  IADD3.X R20, PT, PT, RZ, R20, RZ, P3, P6 ;  /* 0x00000014ff147210 */ /* 0x000fe40001fec4ff */
[----:B------:R-:W-:Y:S02]  /*58d0*/  IADD3 R21, P3, P6, R21, R23, R18 ;  /* 0x0000001715157210 */ /* 0x000fe40007e7e012 */
[----:B------:R-:W-:Y:S01]  /*58e0*/  SHF.R.U32.HI R23, RZ, 0x4, R8 ;  /* 0x00000004ff177819 */ /* 0x000fe20000011608 */
[----:B------:R-:W-:Y:S01]  /*58f0*/  IMAD.X R18, RZ, RZ, R20, P0 ;  /* 0x000000ffff127224 */ /* 0x000fe200000e0614 */
[----:B------:R-:W-:Y:S02]  /*5900*/  ISETP.NE.U32.AND P0, PT, R22, 0x3, PT ;  /* 0x000000031600780c */ /* 0x000fe40003f05070 */
[----:B------:R-:W-:Y:S02]  /*5910*/  SHF.R.U32.HI R20, RZ, 0x4, R13 ;  /* 0x00000004ff147819 */ /* 0x000fe4000001160d */
[----:B------:R-:W-:-:S02]  /*5920*/  ISETP.NE.AND.EX P0, PT, R18, RZ, PT, P0 ;  /* 0x000000ff1200720c */ /* 0x000fc40003f05300 */
[----:B------:R-:W-:Y:S02]  /*5930*/  LOP3.LUT R23, R23, 0x1, RZ, 0xc0, !PT ;  /* 0x0000000117177812 */ /* 0x000fe400078ec0ff */
[----:B------:R-:W-:Y:S02]  /*5940*/  LOP3.LUT R20, R20, 0x1, RZ, 0xc0, !PT ;  /* 0x0000000114147812 */ /* 0x000fe400078ec0ff */
[----:B------:R-:W-:Y:S02]  /*5950*/  @P5 ISETP.NE.AND.EX P2, PT, R4, RZ, PT, P2 ;  /* 0x000000ff0400520c */ /* 0x000fe40003f45320 */
[----:B------:R-:W-:Y:S02]  /*5960*/  @P5 SHF.R.U32.HI R4, RZ, 0x1, R5 ;  /* 0x00000001ff045819 */ /* 0x000fe40000011605 */
[----:B------:R-:W-:Y:S02]  /*5970*/  IADD3.X R24, PT, PT, RZ, RZ, RZ, P3, P6 ;  /* 0x000000ffff187210 */ /* 0x000fe40001fec4ff */
[----:B------:R-:W-:-:S02]  /*5980*/  IADD3 R21, P3, P6, R20, R21, R23 ;  /* 0x0000001514157210 */ /* 0x000fc40007e7e017 */
[----:B------:R-:W-:Y:S02]  /*5990*/  @P5 LOP3.LUT R4, R4, 0x1, RZ, 0xc0, !PT ;  /* 0x0000000104045812 */ /* 0x000fe400078ec0ff */
[----:B------:R-:W-:Y:S02]  /*59a0*/  IADD3.X R20, PT, PT, RZ, R24, RZ, P3, P6 ;  /* 0x00000018ff147210 */ /* 0x000fe40001fec4ff */
[----:B------:R-:W-:Y:S02]  /*59b0*/  @P0 ISETP.NE.U32.AND P3, PT, R22, 0x2, PT ;  /* 0x000000021600080c */ /* 0x000fe40003f65070 */
        /* <DEDUP_REMOVED lines=9> */
[----:B------:R-:W-:Y:S01]  /*5a50*/  SHF.R.U32.HI R23, RZ, 0x4, R12 ;  /* 0x00000004ff177819 */ /* 0x000fe2000001160c */
[----:B------:R-:W-:Y:S01]  /*5a60*/  IMAD.SHL.U32 R4, R4, 0x2, RZ ;  /* 0x0000000204047824 */ /* 0x000fe200078e00ff */
[----:B------:R-:W-:-:S02]  /*5a70*/  @P4 ISETP.NE.AND.EX P1, PT, R19, RZ, PT, P1 ;  /* 0x000000ff1300420c */ /* 0x000fc40003f25310 */
[----:B------:R-:W-:Y:S02]  /*5a80*/  LOP3.LUT R23, R23, 0x1, RZ, 0xc0, !PT ;  /* 0x0000000117177812 */ /* 0x000fe400078ec0ff */
[----:B------:R-:W-:Y:S02]  /*5a90*/  SHF.R.U32.HI R19, RZ, 0x5, R3 ;  /* 0x00000005ff137819 */ /* 0x000fe40000011603 */
[----:B------:R-:W-:Y:S02]  /*5aa0*/  IADD3 R23, P2, PT, R23, R22, RZ ;  /* 0x0000001617177210 */ /* 0x000fe40007f5e0ff */
[----:B------:R-:W-:Y:S02]  /*5ab0*/  SHF.R.U32.HI R21, RZ, 0x5, R9 ;  /* 0x00000005ff157819 */ /* 0x000fe40000011609 */
[----:B------:R-:W-:Y:S02]  /*5ac0*/  SHF.R.U32.HI R22, RZ, 0x5, R10 ;  /* 0x00000005ff167819 */ /* 0x000fe4000001160a */
[----:B------:R-:W-:-:S02]  /*5ad0*/  LOP3.LUT R19, R19, 0x1, RZ, 0xc0, !PT ;  /* 0x0000000113137812 */ /* 0x000fc400078ec0ff */
[----:B------:R-:W-:Y:S02]  /*5ae0*/  LOP3.LUT R21, R21, 0x1, RZ, 0xc0, !PT ;  /* 0x0000000115157812 */ /* 0x000fe400078ec0ff */
[----:B------:R-:W-:Y:S02]  /*5af0*/  LOP3.LUT R22, R22, 0x1, RZ, 0xc0, !PT ;  /* 0x0000000116167812 */ /* 0x000fe400078ec0ff */
[----:B------:R-:W-:Y:S02]  /*5b00*/  IADD3.X R20, PT, PT, RZ, R20, RZ, P5, P6 ;  /* 0x00000014ff147210 */ /* 0x000fe40002fec4ff */
[----:B------:R-:W-:Y:S02]  /*5b10*/  IADD3 R22, P5, P6, R22, R21, R19 ;  /* 0x0000001516167210 */ /* 0x000fe40007ebe013 */
[----:B------:R-:W-:Y:S01]  /*5b20*/  SHF.R.U32.HI R19, RZ, 0x5, R13 ;  /* 0x00000005ff137819 */ /* 0x000fe2000001160d */
[----:B------:R-:W-:Y:S01]  /*5b30*/  IMAD.X R21, RZ, RZ, R20, P2 ;  /* 0x000000ffff157224 */ /* 0x000fe200010e0614 */
[----:B------:R-:W-:-:S02]  /*5b40*/  ISETP.NE.U32.AND P2, PT, R23, 0x3, PT ;  /* 0x000000031700780c */ /* 0x000fc40003f45070 */
[----:B------:R-:W-:Y:S02]  /*5b50*/  SHF.R.U32.HI R20, RZ, 0x5, R8 ;  /* 0x00000005ff147819 */ /* 0x000fe40000011608 */
[----:B------:R-:W-:Y:S02]  /*5b60*/  ISETP.NE.AND.EX P2, PT, R21, RZ, PT, P2 ;  /* 0x000000ff1500720c */ /* 0x000fe40003f45320 */
[----:B------:R-:W-:Y:S02]  /*5b70*/  LOP3.LUT R20, R20, 0x1, RZ, 0xc0, !PT ;  /* 0x0000000114147812 */ /* 0x000fe400078ec0ff */
[----:B------:R-:W-:Y:S02]  /*5b80*/  LOP3.LUT R19, R19, 0x1, RZ, 0xc0, !PT ;  /* 0x0000000113137812 */ /* 0x000fe400078ec0ff */
[----:B------:R-:W-:Y:S02]  /*5b90*/  @P0 ISETP.NE.AND.EX P3, PT, R18, RZ, PT, P3 ;  /* 0x000000ff1200020c */ /* 0x000fe40003f65330 */
[----:B------:R-:W-:-:S02]  /*5ba0*/  @P4 SHF.R.U32.HI R18, RZ, 0x2, R5 ;  /* 0x00000002ff124819 */ /* 0x000fc40000011605 */
[----:B------:R-:W-:Y:S02]  /*5bb0*/  IADD3.X R24, PT, PT, RZ, RZ, RZ, P5, P6 ;  /* 0x000000ffff187210 */ /* 0x000fe40002fec4ff */
[----:B------:R-:W-:Y:S01]  /*5bc0*/  IADD3 R22, P5, P6, R19, R22, R20 ;  /* 0x0000001613167210 */ /* 0x000fe20007ebe014 */
[----:B------:R-:W-:Y:S01]  /*5bd0*/  IMAD.MOV.U32 R19, RZ, RZ, 0x1 ;  /* 0x00000001ff137424 */ /* 0x000fe200078e00ff */
[----:B------:R-:W-:Y:S02]  /*5be0*/  @P4 LOP3.LUT R18, R18, 0x1, RZ, 0xc0, !PT ;  /* 0x0000000112124812 */ /* 0x000fe400078ec0ff */
[----:B------:R-:W-:Y:S02]  /*5bf0*/  IADD3.X R20, PT, PT, RZ, R24, RZ, P5, P6 ;  /* 0x00000018ff147210 */ /* 0x000fe40002fec4ff */
[----:B------:R-:W-:Y:S02]  /*5c00*/  @P2 ISETP.NE.U32.AND P6, PT, R23, 0x2, PT ;  /* 0x000000021700280c */ /* 0x000fe40003fc5070 */
[----:B------:R-:W-:-:S02]  /*5c10*/  @P4 ISETP.EQ.U32.AND P5, PT, R18, 0x1, PT ;  /* 0x000000011200480c */ /* 0x000fc40003fa2070 */
[----:B------:R-:W-:Y:S02]  /*5c20*/  SHF.R.U32.HI R23, RZ, 0x5, R7 ;  /* 0x00000005ff177819 */ /* 0x000fe40000011607 */
[----:B------:R-:W-:Y:S02]  /*5c30*/  SHF.R.U32.HI R18, RZ, 0x5, R11 ;  /* 0x00000005ff127819 */ /* 0x000fe4000001160b */
[----:B------:R-:W-:Y:S02]  /*5c40*/  @P4 ISETP.EQ.U32.AND.EX P1, PT, RZ, RZ, !P1, P5 ;  /* 0x000000ffff00420c */ /* 0x000fe40004f22150 */
[----:B------:R-:W-:Y:S02]  /*5c50*/  LOP3.LUT R23, R23, 0x1, RZ, 0xc0, !PT ;  /* 0x0000000117177812 */ /* 0x000fe400078ec0ff */
[----:B------:R-:W-:Y:S02]  /*5c60*/  LOP3.LUT R18, R18, 0x1, RZ, 0xc0, !PT ;  /* 0x0000000112127812 */ /* 0x000fe400078ec0ff */
[----:B------:R-:W-:-:S02]  /*5c70*/  @P2 ISETP.NE.AND.EX P6, PT, R21, RZ, PT, P6 ;  /* 0x000000ff1500220c */ /* 0x000fc40003fc5360 */
[----:B------:R-:W-:Y:S02]  /*5c80*/  SHF.R.U32.HI R21, RZ, 0x5, R12 ;  /* 0x00000005ff157819 */ /* 0x000fe4000001160c */
[----:B------:R-:W-:Y:S02]  /*5c90*/  @P4 SEL R19, RZ, 0x1, !P1 ;  /* 0x00000001ff134807 */ /* 0x000fe40004800000 */
[----:B------:R-:W-:Y:S01]  /*5ca0*/  IADD3 R22, P1, P4, R23, R22, R18 ;  /* 0x0000001617167210 */ /* 0x000fe20007c3e012 */
[----:B------:R-:W-:Y:S01]  /*5cb0*/  IMAD.MOV.U32 R23, RZ, RZ, RZ ;  /* 0x000000ffff177224 */ /* 0x000fe200078e00ff */
[----:B------:R-:W-:Y:S02]  /*5cc0*/  LOP3.LUT R21, R21, 0x1, RZ, 0xc0, !PT ;  /* 0x0000000115157812 */ /* 0x000fe400078ec0ff */
[----:B------:R-:W-:Y:S02]  /*5cd0*/  IADD3.X R20, PT, PT, RZ, R20, RZ, P1, P4 ;  /* 0x00000014ff147210 */ /* 0x000fe40000fe84ff */
[----:B------:R-:W-:-:S02]  /*5ce0*/  IADD3 R22, P1, PT, R21, R22, RZ ;  /* 0x0000001615167210 */ /* 0x000fc40007f3e0ff */
[----:B------:R-:W-:Y:S02]  /*5cf0*/  @P0 SHF.R.U32.HI R18, RZ, 0x3, R5 ;  /* 0x00000003ff120819 */ /* 0x000fe40000011605 */
[----:B------:R-:W-:Y:S01]  /*5d00*/  SHF.L.U64.HI R23, R6, 0x1e, R23 ;  /* 0x0000001e06177819 */ /* 0x000fe20000010217 */
[----:B------:R-:W-:Y:S01]  /*5d10*/  IMAD.X R21, RZ, RZ, R20, P1 ;  /* 0x000000ffff157224 */ /* 0x000fe200008e0614 */
[----:B------:R-:W-:Y:S01]  /*5d20*/  ISETP.NE.U32.AND P1, PT, R22, 0x3, PT ;  /* 0x000000031600780c */ /* 0x000fe20003f25070 */
[----:B------:R-:W-:Y:S01]  /*5d30*/  IMAD.SHL.U32 R6, R6, 0x40000000, RZ ;  /* 0x4000000006067824 */ /* 0x000fe200078e00ff */
[----:B------:R-:W-:Y:S02]  /*5d40*/  @P0 LOP3.LUT R18, R18, 0x1, RZ, 0xc0, !PT ;  /* 0x0000000112120812 */ /* 0x000fe400078ec0ff */
[----:B------:R-:W-:Y:S01]  /*5d50*/  LOP3.LUT R25, R23, R16, RZ, 0xfc, !PT ;  /* 0x0000001017197212 */ /* 0x000fe200078efcff */
[----:B------:R-:W-:Y:S01]  /*5d60*/  IMAD.MOV.U32 R23, RZ, RZ, RZ ;  /* 0x000000ffff177224 */ /* 0x000fe200078e00ff */
[----:B------:R-:W-:-:S02]  /*5d70*/  ISETP.NE.AND.EX P1, PT, R21, RZ, PT, P1 ;  /* 0x000000ff1500720c */ /* 0x000fc40003f25310 */
[----:B------:R-:W-:Y:S02]  /*5d80*/  @P0 ISETP.EQ.U32.AND P5, PT, R18, 0x1, PT ;  /* 0x000000011200080c */ /* 0x000fe40003fa2070 */
[----:B------:R-:W-:Y:S02]  /*5d90*/  @P2 SHF.R.U32.HI R18, RZ, 0x4, R5 ;  /* 0x00000004ff122819 */ /* 0x000fe40000011605 */
[C---:B------:R-:W-:Y:S01]  /*5da0*/  SHF.L.U64.HI R20, R2.reuse, 0x1f, R23 ;  /* 0x0000001f02147819 */ /* 0x040fe20000010217 */
[----:B------:R-:W-:Y:S01]  /*5db0*/  IMAD.U32 R2, R2, -0x80000000, RZ ;  /* 0x8000000002027824 */ /* 0x000fe200078e00ff */
[----:B------:R-:W-:Y:S02]  /*5dc0*/  SHF.R.U32.HI R23, RZ, 0x6, R3 ;  /* 0x00000006ff177819 */ /* 0x000fe40000011603 */
[----:B------:R-:W-:Y:S02]  /*5dd0*/  SHF.R.U32.HI R16, RZ, 0x6, R9 ;  /* 0x00000006ff107819 */ /* 0x000fe40000011609 */
[----:B------:R-:W-:-:S02]  /*5de0*/  SHF.R.U32.HI R24, RZ, 0x6, R10 ;  /* 0x00000006ff187819 */ /* 0x000fc4000001160a */
[----:B------:R-:W-:Y:S02]  /*5df0*/  @P2 LOP3.LUT R18, R18, 0x1, RZ, 0xc0, !PT ;  /* 0x0000000112122812 */ /* 0x000fe400078ec0ff */
[----:B------:R-:W-:Y:S02]  /*5e00*/  @P0 ISETP.EQ.U32.AND.EX P5, PT, RZ, RZ, !P3, P5 ;  /* 0x000000ffff00020c */ /* 0x000fe40005fa2150 */
[----:B------:R-:W-:Y:S02]  /*5e10*/  LOP3.LUT R23, R23, 0x1, RZ, 0xc0, !PT ;  /* 0x0000000117177812 */ /* 0x000fe400078ec0ff */
[----:B------:R-:W-:Y:S02]  /*5e20*/  LOP3.LUT R16, R16, 0x1, RZ, 0xc0, !PT ;  /* 0x0000000110107812 */ /* 0x000fe400078ec0ff */
[----:B------:R-:W-:Y:S02]  /*5e30*/  LOP3.LUT R24, R24, 0x1, RZ, 0xc0, !PT ;  /* 0x0000000118187812 */ /* 0x000fe400078ec0ff */
[----:B------:R-:W-:Y:S01]  /*5e40*/  @P2 ISETP.EQ.U32.AND P4, PT, R18, 0x1, PT ;  /* 0x000000011200280c */ /* 0x000fe20003f82070 */
[----:B------:R-:W-:Y:S01]  /*5e50*/  IMAD.MOV.U32 R18, RZ, RZ, 0x1 ;  /* 0x00000001ff127424 */ /* 0x000fe200078e00ff */
[----:B------:R-:W-:-:S02]  /*5e60*/  @P0 SEL R18, RZ, 0x1, !P5 ;  /* 0x00000001ff120807 */ /* 0x000fc40006800000 */
[----:B------:R-:W-:Y:S02]  /*5e70*/  @P1 ISETP.NE.U32.AND P3, PT, R22, 0x2, PT ;  /* 0x000000021600180c */ /* 0x000fe40003f65070 */
[----:B------:R-:W-:Y:S01]  /*5e80*/  IADD3 R24, P0, P5, R24, R16, R23 ;  /* 0x0000001018187210 */ /* 0x000fe20007d1e017 */
[----:B------:R-:W-:Y:S01]  /*5e90*/  IMAD.SHL.U32 R18, R18, 0x8, RZ ;  /* 0x0000000812127824 */ /* 0x000fe200078e00ff */
[----:B------:R-:W-:Y:S02]  /*5ea0*/  SHF.R.U32.HI R22, RZ, 0x6, R8 ;  /* 0x00000006ff167819 */ /* 0x000fe40000011608 */
[----:B------:R-:W-:Y:S02]  /*5eb0*/  SHF.R.U32.HI R23, RZ, 0x6, R13 ;  /* 0x00000006ff177819 */ /* 0x000fe4000001160d */
[----:B------:R-:W-:Y:S02]  /*5ec0*/  LOP3.LUT R22, R22, 0x1, RZ, 0xc0, !PT ;  /* 0x0000000116167812 */ /* 0x000fe400078ec0ff */
[----:B------:R-:W-:-:S02]  /*5ed0*/  LOP3.LUT R23, R23, 0x1, RZ, 0xc0, !PT ;  /* 0x0000000117177812 */ /* 0x000fc400078ec0ff */
[----:B------:R-:W-:Y:S02]  /*5ee0*/  IADD3.X R16, PT, PT, RZ, RZ, RZ, P0, P5 ;  /* 0x000000ffff107210 */ /* 0x000fe400007ea4ff */
[----:B------:R-:W-:Y:S02]  /*5ef0*/  @P1 ISETP.NE.AND.EX P3, PT, R21, RZ, PT, P3 ;  /* 0x000000ff1500120c */ /* 0x000fe40003f65330 */
[----:B------:R-:W-:Y:S02]  /*5f00*/  IADD3 R23, P0, P5, R23, R24, R22 ;  /* 0x0000001817177210 */ /* 0x000fe40007d1e016 */
[----:B------:R-:W-:Y:S02]  /*5f10*/  SHF.R.U32.HI R21, RZ, 0x6, R7 ;  /* 0x00000006ff157819 */ /* 0x000fe40000011607 */
[----:B------:R-:W-:Y:S02]  /*5f20*/  SHF.R.U32.HI R22, RZ, 0x6, R11 ;  /* 0x00000006ff167819 */ /* 0x000fe4000001160b */
[----:B------:R-:W-:-:S02]  /*5f30*/  LOP3.LUT R21, R21, 0x1, RZ, 0xc0, !PT ;  /* 0x0000000115157812 */ /* 0x000fc400078ec0ff */
[----:B------:R-:W-:Y:S02]  /*5f40*/  LOP3.LUT R22, R22, 0x1, RZ, 0xc0, !PT ;  /* 0x0000000116167812 */ /* 0x000fe400078ec0ff */
[----:B------:R-:W-:Y:S02]  /*5f50*/  IADD3.X R16, PT, PT, RZ, R16, RZ, P0, P5 ;  /* 0x00000010ff107210 */ /* 0x000fe400007ea4ff */
[----:B------:R-:W-:Y:S02]  /*5f60*/  IADD3 R21, P0, P5, R21, R23, R22 ;  /* 0x0000001715157210 */ /* 0x000fe40007d1e016 */
[----:B------:R-:W-:Y:S02]  /*5f70*/  @P1 SHF.R.U32.HI R23, RZ, 0x5, R5 ;  /* 0x00000005ff171819 */ /* 0x000fe40000011605 */
[----:B------:R-:W-:Y:S02]  /*5f80*/  IADD3.X R22, PT, PT, RZ, R16, RZ, P0, P5 ;  /* 0x00000010ff167210 */ /* 0x000fe400007ea4ff */
[----:B------:R-:W-:-:S02]  /*5f90*/  SHF.R.U32.HI R16, RZ, 0x6, R12 ;  /* 0x00000006ff107819 */ /* 0x000fc4000001160c */
[----:B------:R-:W-:Y:S02]  /*5fa0*/  LOP3.LUT R20, R20, R25, RZ, 0xfc, !PT ;  /* 0x0000001914147212 */ /* 0x000fe400078efcff */
[----:B------:R-:W-:Y:S02]  /*5fb0*/  LOP3.LUT R16, R16, 0x1, RZ, 0xc0, !PT ;  /* 0x0000000110107812 */ /* 0x000fe400078ec0ff */
[----:B------:R-:W-:Y:S02]  /*5fc0*/  @P1 LOP3.LUT R23, R23, 0x1, RZ, 0xc0, !PT ;  /* 0x0000000117171812 */ /* 0x000fe400078ec0ff */
[----:B------:R-:W-:Y:S02]  /*5fd0*/  IADD3 R21, P0, PT, R16, R21, RZ ;  /* 0x0000001510157210 */ /* 0x000fe40007f1e0ff */
[----:B------:R-:W-:Y:S02]  /*5fe0*/  @P2 ISETP.EQ.U32.AND.EX P4, PT, RZ, RZ, !P6, P4 ;  /* 0x000000ffff00220c */ /* 0x000fe40007782140 */
[----:B------:R-:W-:Y:S01]  /*5ff0*/  @P1 ISETP.EQ.U32.AND P5, PT, R23, 0x1, PT ;  /* 0x000000011700180c */ /* 0x000fe20003fa2070 */
[----:B------:R-:W-:Y:S01]  /*6000*/  IMAD.X R16, RZ, RZ, R22, P0 ;  /* 0x000000ffff107224 */ /* 0x000fe200000e0616 */
[----:B------:R-:W-:-:S02]  /*6010*/  ISETP.NE.U32.AND P0, PT, R21, 0x3, PT ;  /* 0x000000031500780c */ /* 0x000fc40003f05070 */
[----:B------:R-:W-:Y:S02]  /*6020*/  SHF.R.U32.HI R23, RZ, 0x7, R3 ;  /* 0x00000007ff177819 */ /* 0x000fe40000011603 */
[----:B------:R-:W-:Y:S02]  /*6030*/  ISETP.NE.AND.EX P0, PT, R16, RZ, PT, P0 ;  /* 0x000000ff1000720c */ /* 0x000fe40003f05300 */
[----:B------:R-:W-:Y:S02]  /*6040*/  SHF.R.U32.HI R22, RZ, 0x7, R9 ;  /* 0x00000007ff167819 */ /* 0x000fe40000011609 */
[----:B------:R-:W-:Y:S02]  /*6050*/  LOP3.LUT R23, R23, 0x1, RZ, 0xc0, !PT ;  /* 0x0000000117177812 */ /* 0x000fe400078ec0ff */
[----:B------:R-:W-:Y:S02]  /*6060*/  LOP3.LUT R22, R22, 0x1, RZ, 0xc0, !PT ;  /* 0x0000000116167812 */ /* 0x000fe400078ec0ff */
[----:B------:R-:W-:-:S02]  /*6070*/  @P1 ISETP.EQ.U32.AND.EX P5, PT, RZ, RZ, !P3, P5 ;  /* 0x000000ffff00120c */ /* 0x000fc40005fa2150 */
[--C-:B------:R-:W-:Y:S02]  /*6080*/  SHF.R.U32.HI R24, RZ, 0x9, R10.reuse ;  /* 0x00000009ff187819 */ /* 0x100fe4000001160a */
[----:B------:R-:W-:Y:S02]  /*6090*/  LOP3.LUT R15, R6, R15, RZ, 0xfc, !PT ;  /* 0x0000000f060f7212 */ /* 0x000fe400078efcff */
[----:B------:R-:W-:Y:S02]  /*60a0*/  @P0 ISETP.NE.U32.AND P6, PT, R21, 0x2, PT ;  /* 0x000000021500080c */ /* 0x000fe40003fc5070 */
[----:B------:R-:W-:Y:S01]  /*60b0*/  LOP3.LUT R21, R17, R20, RZ, 0xfc, !PT ;  /* 0x0000001411157212 */ /* 0x000fe200078efcff */
[----:B------:R-:W-:Y:S01]  /*60c0*/  IMAD.MOV.U32 R17, RZ, RZ, 0x1 ;  /* 0x00000001ff117424 */ /* 0x000fe200078e00ff */
[----:B------:R-:W-:Y:S02]  /*60d0*/  SHF.R.U32.HI R20, RZ, 0x7, R10 ;  /* 0x00000007ff147819 */ /* 0x000fe4000001160a */
[----:B------:R-:W-:-:S02]  /*60e0*/  @P2 SEL R17, RZ, 0x1, !P4 ;  /* 0x00000001ff112807 */ /* 0x000fc40006000000 */
[----:B------:R-:W-:Y:S02]  /*60f0*/  LOP3.LUT R20, R20, 0x1, RZ, 0xc0, !PT ;  /* 0x0000000114147812 */ /* 0x000fe400078ec0ff */
[----:B------:R-:W-:Y:S02]  /*6100*/  @P0 ISETP.NE.AND.EX P6, PT, R16, RZ, PT, P6 ;  /* 0x000000ff1000020c */ /* 0x000fe40003fc5360 */
[----:B------:R-:W-:Y:S02]  /*6110*/  IADD3 R20, P2, P4, R20, R22, R23 ;  /* 0x0000001614147210 */ /* 0x000fe40007c5e017 */
[----:B------:R-:W-:Y:S02]  /*6120*/  SHF.R.U32.HI R23, RZ, 0x7, R8 ;  /* 0x00000007ff177819 */ /* 0x000fe40000011608 */
[----:B------:R-:W-:Y:S02]  /*6130*/  SHF.R.U32.HI R22, RZ, 0x7, R13 ;  /* 0x00000007ff167819 */ /* 0x000fe4000001160d */
[----:B------:R-:W-:-:S02]  /*6140*/  LOP3.LUT R23, R23, 0x1, RZ, 0xc0, !PT ;  /* 0x0000000117177812 */ /* 0x000fc400078ec0ff */
[----:B------:R-:W-:Y:S02]  /*6150*/  LOP3.LUT R22, R22, 0x1, RZ, 0xc0, !PT ;  /* 0x0000000116167812 */ /* 0x000fe400078ec0ff */
[----:B------:R-:W-:Y:S02]  /*6160*/  IADD3.X R16, PT, PT, RZ, RZ, RZ, P2, P4 ;  /* 0x000000ffff107210 */ /* 0x000fe400017e84ff */
        /* <DEDUP_REMOVED lines=10> */
[----:B------:R-:W-:Y:S02]  /*6210*/  @P0 LOP3.LUT R22, R22, 0x1, RZ, 0xc0, !PT ;  /* 0x0000000116160812 */ /* 0x000fe400078ec0ff */
[----:B------:R-:W-:Y:S02]  /*6220*/  LOP3.LUT R16, R16, 0x1, RZ, 0xc0, !PT ;  /* 0x0000000110107812 */ /* 0x000fe400078ec0ff */
[----:B------:R-:W-:Y:S02]  /*6230*/  @P0 ISETP.EQ.U32.AND P4, PT, R22, 0x1, PT ;  /* 0x000000011600080c */ /* 0x000fe40003f82070 */
[----:B------:R-:W-:Y:S02]  /*6240*/  IADD3 R23, P2, PT, R16, R23, RZ ;  /* 0x0000001710177210 */ /* 0x000fe40007f5e0ff */
[----:B------:R-:W-:Y:S02]  /*6250*/  SHF.R.U32.HI R22, RZ, 0x8, R9 ;  /* 0x00000008ff167819 */ /* 0x000fe40000011609 */
[----:B------:R-:W-:Y:S01]  /*6260*/  LOP3.LUT R21, R4, R21, RZ, 0xfc, !PT ;  /* 0x0000001504157212 */ /* 0x000fe200078efcff */
[----:B------:R-:W-:Y:S01]  /*6270*/  IMAD.X R16, RZ, RZ, R20, P2 ;  /* 0x000000ffff107224 */ /* 0x000fe200010e0614 */
[----:B------:R-:W-:Y:S01]  /*6280*/  ISETP.NE.U32.AND P2, PT, R23, 0x3, PT ;  /* 0x000000031700780c */ /* 0x000fe20003f45070 */
[----:B------:R-:W-:Y:S01]  /*6290*/  IMAD.MOV.U32 R4, RZ, RZ, 0x1 ;  /* 0x00000001ff047424 */ /* 0x000fe200078e00ff */
[----:B------:R-:W-:-:S02]  /*62a0*/  SHF.R.U32.HI R20, RZ, 0x8, R10 ;  /* 0x00000008ff147819 */ /* 0x000fc4000001160a */
[----:B------:R-:W-:Y:S02]  /*62b0*/  ISETP.NE.AND.EX P2, PT, R16, RZ, PT, P2 ;  /* 0x000000ff1000720c */ /* 0x000fe40003f45320 */
[----:B------:R-:W-:Y:S02]  /*62c0*/  LOP3.LUT R22, R22, 0x1, RZ, 0xc0, !PT ;  /* 0x0000000116167812 */ /* 0x000fe400078ec0ff */
[----:B------:R-:W-:Y:S02]  /*62d0*/  LOP3.LUT R20, R20, 0x1, RZ, 0xc0, !PT ;  /* 0x0000000114147812 */ /* 0x000fe400078ec0ff */
[----:B------:R-:W-:Y:S02]  /*62e0*/  @P1 SEL R4, RZ, 0x1, !P5 ;  /* 0x00000001ff041807 */ /* 0x000fe40006800000 */
[----:B------:R-:W-:Y:S02]  /*62f0*/  @P0 ISETP.EQ.U32.AND.EX P4, PT, RZ, RZ, !P6, P4 ;  /* 0x000000ffff00020c */ /* 0x000fe40007782140 */
[----:B------:R-:W-:Y:S01]  /*6300*/  LOP3.LUT R24, R24, 0x1, RZ, 0xc0, !PT ;  /* 0x0000000118187812 */ /* 0x000fe200078ec0ff */
[----:B------:R-:W-:Y:S01]  /*6310*/  IMAD.SHL.U32 R4, R4, 0x20, RZ ;  /* 0x0000002004047824 */ /* 0x000fe200078e00ff */
[----:B------:R-:W-:-:S02]  /*6320*/  LOP3.LUT R2, R2, R15, RZ, 0xfc, !PT ;  /* 0x0000000f02027212 */ /* 0x000fc400078efcff */
[----:B------:R-:W-:Y:S02]  /*6330*/  @P2 ISETP.NE.U32.AND P3, PT, R23, 0x2, PT ;  /* 0x000000021700280c */ /* 0x000fe40003f65070 */
[----:B------:R-:W-:Y:S02]  /*6340*/  SHF.R.U32.HI R23, RZ, 0x8, R3 ;  /* 0x00000008ff177819 */ /* 0x000fe40000011603 */
[----:B------:R-:W-:Y:S02]  /*6350*/  @P2 ISETP.NE.AND.EX P3, PT, R16, RZ, PT, P3 ;  /* 0x000000ff1000220c */ /* 0x000fe40003f65330 */
[----:B------:R-:W-:-:S04]  /*6360*/  LOP3.LUT R23, R23, 0x1, RZ, 0xc0, !PT ;  /* 0x0000000117177812 */ /* 0x000fc800078ec0ff */
[----:B------:R-:W-:Y:S02]  /*6370*/  IADD3 R20, P1, P5, R20, R22, R23 ;  /* 0x0000001614147210 */ /* 0x000fe40007d3e017 */
[----:B------:R-:W-:Y:S02]  /*6380*/  SHF.R.U32.HI R23, RZ, 0x8, R8 ;  /* 0x00000008ff177819 */ /* 0x000fe40000011608 */
[----:B------:R-:W-:Y:S02]  /*6390*/  SHF.R.U32.HI R22, RZ, 0x8, R13 ;  /* 0x00000008ff167819 */ /* 0x000fe4000001160d */
[----:B------:R-:W-:Y:S02]  /*63a0*/  LOP3.LUT R23, R23, 0x1, RZ, 0xc0, !PT ;  /* 0x0000000117177812 */ /* 0x000fe400078ec0ff */
[----:B------:R-:W-:Y:S02]  /*63b0*/  LOP3.LUT R22, R22, 0x1, RZ, 0xc0, !PT ;  /* 0x0000000116167812 */ /* 0x000fe400078ec0ff */
[----:B------:R-:W-:-:S02]  /*63c0*/  IADD3.X R16, PT, PT, RZ, RZ, RZ, P1, P5 ;  /* 0x000000ffff107210 */ /* 0x000fc40000fea4ff */
[----:B------:R-:W-:Y:S02]  /*63d0*/  IADD3 R22, P1, P5, R22, R20, R23 ;  /* 0x0000001416167210 */ /* 0x000fe40007d3e017 */
[----:B------:R-:W-:Y:S02]  /*63e0*/  SHF.R.U32.HI R23, RZ, 0x8, R7 ;  /* 0x00000008ff177819 */ /* 0x000fe40000011607 */
[----:B------:R-:W-:Y:S02]  /*63f0*/  SHF.R.U32.HI R20, RZ, 0x8, R11 ;  /* 0x00000008ff147819 */ /* 0x000fe4000001160b */
[----:B------:R-:W-:Y:S02]  /*6400*/  LOP3.LUT R23, R23, 0x1, RZ, 0xc0, !PT ;  /* 0x0000000117177812 */ /* 0x000fe400078ec0ff */
[----:B------:R-:W-:Y:S02]  /*6410*/  LOP3.LUT R20, R20, 0x1, RZ, 0xc0, !PT ;  /* 0x0000000114147812 */ /* 0x000fe400078ec0ff */
[----:B------:R-:W-:-:S02]  /*6420*/  IADD3.X R16, PT, PT, RZ, R16, RZ, P1, P5 ;  /* 0x00000010ff107210 */ /* 0x000fc40000fea4ff */
[----:B------:R-:W-:Y:S02]  /*6430*/  IADD3 R23, P1, P5, R23, R22, R20 ;  /* 0x0000001617177210 */ /* 0x000fe40007d3e014 */
[----:B------:R-:W-:Y:S02]  /*6440*/  @P2 SHF.R.U32.HI R22, RZ, 0x7, R5 ;  /* 0x00000007ff162819 */ /* 0x000fe40000011605 */
[----:B------:R-:W-:Y:S02]  /*6450*/  IADD3.X R20, PT, PT, RZ, R16, RZ, P1, P5 ;  /* 0x00000010ff147210 */ /* 0x000fe40000fea4ff */
[----:B------:R-:W-:Y:S02]  /*6460*/  SHF.R.U32.HI R16, RZ, 0x8, R12 ;  /* 0x00000008ff107819 */ /* 0x000fe4000001160c */
[----:B------:R-:W-:Y:S02]  /*6470*/  @P2 LOP3.LUT R22, R22, 0x1, RZ, 0xc0, !PT ;  /* 0x0000000116162812 */ /* 0x000fe400078ec0ff */
[----:B------:R-:W-:-:S02]  /*6480*/  LOP3.LUT R16, R16, 0x1, RZ, 0xc0, !PT ;  /* 0x0000000110107812 */ /* 0x000fc400078ec0ff */
[----:B------:R-:W-:Y:S02]  /*6490*/  @P2 ISETP.EQ.U32.AND P5, PT, R22, 0x1, PT ;  /* 0x000000011600280c */ /* 0x000fe40003fa2070 */
[----:B------:R-:W-:Y:S01]  /*64a0*/  IADD3 R23, P1, PT, R16, R23, RZ ;  /* 0x0000001710177210 */ /* 0x000fe20007f3e0ff */
[----:B------:R-:W-:Y:S01]  /*64b0*/  IMAD.SHL.U32 R16, R19, 0x4, RZ ;  /* 0x0000000413107824 */ /* 0x000fe200078e00ff */
[----:B------:R-:W-:Y:S02]  /*64c0*/  SHF.R.U32.HI R19, RZ, 0x9, R3 ;  /* 0x00000009ff137819 */ /* 0x000fe40000011603 */
[----:B------:R-:W-:Y:S01]  /*64d0*/  SHF.R.U32.HI R22, RZ, 0x9, R9 ;  /* 0x00000009ff167819 */ /* 0x000fe20000011609 */
[----:B------:R-:W-:Y:S01]  /*64e0*/  IMAD.X R20, RZ, RZ, R20, P1 ;  /* 0x000000ffff147224 */ /* 0x000fe200008e0614 */
[----:B------:R-:W-:Y:S02]  /*64f0*/  ISETP.NE.U32.AND P1, PT, R23, 0x3, PT ;  /* 0x000000031700780c */ /* 0x000fe40003f25070 */
[----:B------:R-:W-:-:S02]  /*6500*/  LOP3.LUT R19, R19, 0x1, RZ, 0xc0, !PT ;  /* 0x0000000113137812 */ /* 0x000fc400078ec0ff */
[----:B------:R-:W-:Y:S02]  /*6510*/  ISETP.NE.AND.EX P1, PT, R20, RZ, PT, P1 ;  /* 0x000000ff1400720c */ /* 0x000fe40003f25310 */
[----:B------:R-:W-:Y:S02]  /*6520*/  LOP3.LUT R22, R22, 0x1, RZ, 0xc0, !PT ;  /* 0x0000000116167812 */ /* 0x000fe400078ec0ff */
[----:B------:R-:W-:Y:S01]  /*6530*/  LOP3.LUT R21, R16, R21, RZ, 0xfc, !PT ;  /* 0x0000001510157212 */ /* 0x000fe200078efcff */
[----:B------:R-:W-:Y:S01]  /*6540*/  IMAD.MOV.U32 R16, RZ, RZ, 0x1 ;  /* 0x00000001ff107424 */ /* 0x000fe200078e00ff */
[----:B------:R-:W-:Y:S02]  /*6550*/  @P0 SEL R16, RZ, 0x1, !P4 ;  /* 0x00000001ff100807 */ /* 0x000fe40006000000 */
[----:B------:R-:W-:Y:S02]  /*6560*/  IADD3 R24, P0, P4, R24, R22, R19 ;  /* 0x0000001618187210 */ /* 0x000fe40007c1e013 */
[----:B------:R-:W-:Y:S01]  /*6570*/  SHF.R.U32.HI R22, RZ, 0x9, R13 ;  /* 0x00000009ff167819 */ /* 0x000fe2000001160d */
[----:B------:R-:W-:Y:S01]  /*6580*/  IMAD.SHL.U32 R16, R16, 0x40, RZ ;  /* 0x0000004010107824 */ /* 0x000fe200078e00ff */
[----:B------:R-:W-:-:S02]  /*6590*/  IADD3.X R19, PT, PT, RZ, RZ, RZ, P0, P4 ;  /* 0x000000ffff137210 */ /* 0x000fc400007e84ff */
[----:B------:R-:W-:Y:S02]  /*65a0*/  @P1 ISETP.NE.U32.AND P6, PT, R23, 0x2, PT ;  /* 0x000000021700180c */ /* 0x000fe40003fc5070 */
[----:B------:R-:W-:Y:S02]  /*65b0*/  SHF.R.U32.HI R23, RZ, 0x9, R8 ;  /* 0x00000009ff177819 */ /* 0x000fe40000011608 */
[----:B------:R-:W-:Y:S02]  /*65c0*/  LOP3.LUT R22, R22, 0x1, RZ, 0xc0, !PT ;  /* 0x0000000116167812 */ /* 0x000fe400078ec0ff */
[----:B------:R-:W-:Y:S02]  /*65d0*/  LOP3.LUT R23, R23, 0x1, RZ, 0xc0, !PT ;  /* 0x0000000117177812 */ /* 0x000fe400078ec0ff */
[----:B------:R-:W-:Y:S02]  /*65e0*/  @P1 ISETP.NE.AND.EX P6, PT, R20, RZ, PT, P6 ;  /* 0x000000ff1400120c */ /* 0x000fe40003fc5360 */
[----:B------:R-:W-:-:S02]  /*65f0*/  IADD3 R22, P0, P4, R22, R24, R23 ;  /* 0x0000001816167210 */ /* 0x000fc40007c1e017 */
[----:B------:R-:W-:Y:S02]  /*6600*/  SHF.R.U32.HI R20, RZ, 0x9, R7 ;  /* 0x00000009ff147819 */ /* 0x000fe40000011607 */
[----:B------:R-:W-:Y:S02]  /*6610*/  SHF.R.U32.HI R23, RZ, 0x9, R11 ;  /* 0x00000009ff177819 */ /* 0x000fe4000001160b */
[----:B------:R-:W-:Y:S02]  /*6620*/  LOP3.LUT R20, R20, 0x1, RZ, 0xc0, !PT ;  /* 0x0000000114147812 */ /* 0x000fe400078ec0ff */
[----:B------:R-:W-:Y:S02]  /*6630*/  LOP3.LUT R23, R23, 0x1, RZ, 0xc0, !PT ;  /* 0x0000000117177812 */ /* 0x000fe400078ec0ff */
[----:B------:R-:W-:Y:S02]  /*6640*/  IADD3.X R19, PT, PT, RZ, R19, RZ, P0, P4 ;  /* 0x00000013ff137210 */ /* 0x000fe400007e84ff */
[----:B------:R-:W-:-:S02]  /*6650*/  IADD3 R20, P0, P4, R20, R22, R23 ;  /* 0x0000001614147210 */ /* 0x000fc40007c1e017 */
[----:B------:R-:W-:Y:S02]  /*6660*/  @P1 SHF.R.U32.HI R23, RZ, 0x8, R5 ;  /* 0x00000008ff171819 */ /* 0x000fe40000011605 */
[----:B------:R-:W-:Y:S02]  /*6670*/  IADD3.X R22, PT, PT, RZ, R19, RZ, P0, P4 ;  /* 0x00000013ff167210 */ /* 0x000fe400007e84ff */
[----:B------:R-:W-:Y:S02]  /*6680*/  SHF.R.U32.HI R19, RZ, 0x9, R12 ;  /* 0x00000009ff137819 */ /* 0x000fe4000001160c */
[----:B------:R-:W-:Y:S02]  /*6690*/  @P1 LOP3.LUT R23, R23, 0x1, RZ, 0xc0, !PT ;  /* 0x0000000117171812 */ /* 0x000fe400078ec0ff */
[----:B------:R-:W-:Y:S02]  /*66a0*/  LOP3.LUT R19, R19, 0x1, RZ, 0xc0, !PT ;  /* 0x0000000113137812 */ /* 0x000fe400078ec0ff */
[----:B------:R-:W-:-:S02]  /*66b0*/  @P2 ISETP.EQ.U32.AND.EX P3, PT, RZ, RZ, !P3, P5 ;  /* 0x000000ffff00220c */ /* 0x000fc40005f62150 */
[----:B------:R-:W-:Y:S02]  /*66c0*/  IADD3 R20, P0, PT, R19, R20, RZ ;  /* 0x0000001413147210 */ /* 0x000fe40007f1e0ff */
[----:B------:R-:W-:Y:S02]  /*66d0*/  @P1 ISETP.EQ.U32.AND P4, PT, R23, 0x1, PT ;  /* 0x000000011700180c */ /* 0x000fe40003f82070 */
[----:B------:R-:W-:Y:S01]  /*66e0*/  SHF.R.U32.HI R23, RZ, 0xa, R3 ;  /* 0x0000000aff177819 */ /* 0x000fe20000011603 */
[----:B------:R-:W-:Y:S01]  /*66f0*/  IMAD.X R19, RZ, RZ, R22, P0 ;  /* 0x000000ffff137224 */ /* 0x000fe200000e0616 */
[----:B------:R-:W-:Y:S02]  /*6700*/  ISETP.NE.U32.AND P0, PT, R20, 0x3, PT ;  /* 0x000000031400780c */ /* 0x000fe40003f05070 */
[----:B------:R-:W-:Y:S02]  /*6710*/  SHF.R.U32.HI R22, RZ, 0xa, R9 ;  /* 0x0000000aff167819 */ /* 0x000fe40000011609 */
[----:B------:R-:W-:-:S02]  /*6720*/  ISETP.NE.AND.EX P0, PT, R19, RZ, PT, P0 ;  /* 0x000000ff1300720c */ /* 0x000fc40003f05300 */
[----:B------:R-:W-:Y:S02]  /*6730*/  LOP3.LUT R23, R23, 0x1, RZ, 0xc0, !PT ;  /* 0x0000000117177812 */ /* 0x000fe400078ec0ff */
[----:B------:R-:W-:Y:S02]  /*6740*/  LOP3.LUT R22, R22, 0x1, RZ, 0xc0, !PT ;  /* 0x0000000116167812 */ /* 0x000fe400078ec0ff */
[----:B------:R-:W-:Y:S01]  /*6750*/  LOP3.LUT R21, R18, R21, RZ, 0xfc, !PT ;  /* 0x0000001512157212 */ /* 0x000fe200078efcff */
[----:B------:R-:W-:Y:S01]  /*6760*/  IMAD.MOV.U32 R18, RZ, RZ, 0x1 ;  /* 0x00000001ff127424 */ /* 0x000fe200078e00ff */
[----:B------:R-:W-:Y:S02]  /*6770*/  @P2 SEL R18, RZ, 0x1, !P3 ;  /* 0x00000001ff122807 */ /* 0x000fe40005800000 */
[----:B------:R-:W-:Y:S02]  /*6780*/  @P1 ISETP.EQ.U32.AND.EX P6, PT, RZ, RZ, !P6, P4 ;  /* 0x000000ffff00120c */ /* 0x000fe400077c2140 */
[----:B------:R-:W-:Y:S01]  /*6790*/  SHF.R.U32.HI R24, RZ, 0x1a, R10 ;  /* 0x0000001aff187819 */ /* 0x000fe2000001160a */
[----:B------:R-:W-:Y:S01]  /*67a0*/  IMAD.SHL.U32 R18, R18, 0x80, RZ ;  /* 0x0000008012127824 */ /* 0x000fe200078e00ff */
[----:B------:R-:W-:-:S02]  /*67b0*/  @P0 ISETP.NE.U32.AND P5, PT, R20, 0x2, PT ;  /* 0x000000021400080c */ /* 0x000fc40003fa5070 */
[----:B------:R-:W-:Y:S02]  /*67c0*/  SHF.R.U32.HI R20, RZ, 0xa, R10 ;  /* 0x0000000aff147819 */ /* 0x000fe4000001160a */
[----:B------:R-:W-:Y:S02]  /*67d0*/  @P0 ISETP.NE.AND.EX P5, PT, R19, RZ, PT, P5 ;  /* 0x000000ff1300020c */ /* 0x000fe40003fa5350 */
[----:B------:R-:W-:Y:S02]  /*67e0*/  LOP3.LUT R20, R20, 0x1, RZ, 0xc0, !PT ;  /* 0x0000000114147812 */ /* 0x000fe400078ec0ff */
[----:B------:R-:W-:Y:S02]  /*67f0*/  LOP3.LUT R24, R24, 0x1, RZ, 0xc0, !PT ;  /* 0x0000000118187812 */ /* 0x000fe400078ec0ff */
[----:B------:R-:W-:Y:S02]  /*6800*/  IADD3 R20, P2, P3, R20, R22, R23 ;  /* 0x0000001614147210 */ /* 0x000fe40007b5e017 */
[----:B------:R-:W-:-:S02]  /*6810*/  SHF.R.U32.HI R23, RZ, 0xa, R8 ;  /* 0x0000000aff177819 */ /* 0x000fc40000011608 */
[----:B------:R-:W-:Y:S02]  /*6820*/  SHF.R.U32.HI R22, RZ, 0xa, R13 ;  /* 0x0000000aff167819 */ /* 0x000fe4000001160d */
[----:B------:R-:W-:Y:S02]  /*6830*/  LOP3.LUT R23, R23, 0x1, RZ, 0xc0, !PT ;  /* 0x0000000117177812 */ /* 0x000fe400078ec0ff */
[----:B------:R-:W-:Y:S02]  /*6840*/  LOP3.LUT R22, R22, 0x1, RZ, 0xc0, !PT ;  /* 0x0000000116167812 */ /* 0x000fe400078ec0ff */
[----:B------:R-:W-:Y:S02]  /*6850*/  IADD3.X R19, PT, PT, RZ, RZ, RZ, P2, P3 ;  /* 0x000000ffff137210 */ /* 0x000fe400017e64ff */
[----:B------:R-:W-:Y:S02]  /*6860*/  IADD3 R22, P2, P3, R22, R20, R23 ;  /* 0x0000001416167210 */ /* 0x000fe40007b5e017 */
[----:B------:R-:W-:-:S02]  /*6870*/  SHF.R.U32.HI R20, RZ, 0xa, R7 ;  /* 0x0000000aff147819 */ /* 0x000fc40000011607 */
[----:B------:R-:W-:Y:S02]  /*6880*/  SHF.R.U32.HI R23, RZ, 0xa, R11 ;  /* 0x0000000aff177819 */ /* 0x000fe4000001160b */
[----:B------:R-:W-:Y:S02]  /*6890*/  LOP3.LUT R20, R20, 0x1, RZ, 0xc0, !PT ;  /* 0x0000000114147812 */ /* 0x000fe400078ec0ff */
[----:B------:R-:W-:Y:S02]  /*68a0*/  LOP3.LUT R23, R23, 0x1, RZ, 0xc0, !PT ;  /* 0x0000000117177812 */ /* 0x000fe400078ec0ff */
[----:B------:R-:W-:Y:S02]  /*68b0*/  IADD3.X R19, PT, PT, RZ, R19, RZ, P2, P3 ;  /* 0x00000013ff137210 */ /* 0x000fe400017e64ff */
[----:B------:R-:W-:Y:S02]  /*68c0*/  IADD3 R20, P2, P3, R20, R22, R23 ;  /* 0x0000001614147210 */ /* 0x000fe40007b5e017 */
[----:B------:R-:W-:-:S02]  /*68d0*/  @P0 SHF.R.U32.HI R23, RZ, 0x9, R5 ;  /* 0x00000009ff170819 */ /* 0x000fc40000011605 */
[----:B------:R-:W-:Y:S02]  /*68e0*/  IADD3.X R22, PT, PT, RZ, R19, RZ, P2, P3 ;  /* 0x00000013ff167210 */ /* 0x000fe400017e64ff */
[----:B------:R-:W-:Y:S02]  /*68f0*/  SHF.R.U32.HI R19, RZ, 0xa, R12 ;  /* 0x0000000aff137819 */ /* 0x000fe4000001160c */
[----:B------:R-:W-:Y:S02]  /*6900*/  @P0 LOP3.LUT R23, R23, 0x1, RZ, 0xc0, !PT ;  /* 0x0000000117170812 */ /* 0x000fe400078ec0ff */
[----:B------:R-:W-:Y:S02]  /*6910*/  LOP3.LUT R19, R19, 0x1, RZ, 0xc0, !PT ;  /* 0x0000000113137812 */ /* 0x000fe400078ec0ff */
[----:B------:R-:W-:Y:S02]  /*6920*/  @P0 ISETP.EQ.U32.AND P3, PT, R23, 0x1, PT ;  /* 0x000000011700080c */ /* 0x000fe40003f62070 */
[----:B------:R-:W-:Y:S01]  /*6930*/  IADD3 R23, P2, PT, R19, R20, RZ ;  /* 0x0000001413177210 */ /* 0x000fe20007f5e0ff */
[----:B------:R-:W-:Y:S01]  /*6940*/  IMAD.SHL.U32 R20, R17, 0x10, RZ ;  /* 0x0000001011147824 */ /* 0x000fe200078e00ff */
[----:B------:R-:W-:Y:S01]  /*6950*/  @P0 ISETP.EQ.U32.AND.EX P3, PT, RZ, RZ, !P5, P3 ;  /* 0x000000ffff00020c */ /* 0x000fe20006f62130 */
[----:B------:R-:W-:Y:S01]  /*6960*/  IMAD.MOV.U32 R17, RZ, RZ, 0x1 ;  /* 0x00000001ff117424 */ /* 0x000fe200078e00ff */
[----:B------:R-:W-:Y:S01]  /*6970*/  @P1 SEL R17, RZ, 0x1, !P6 ;  /* 0x00000001ff111807 */ /* 0x000fe20007000000 */
[----:B------:R-:W-:Y:S01]  /*6980*/  IMAD.X R19, RZ, RZ, R22, P2 ;  /* 0x000000ffff137224 */ /* 0x000fe200010e0616 */
[----:B------:R-:W-:-:S02]  /*6990*/  ISETP.NE.U32.AND P2, PT, R23, 0x3, PT ;  /* 0x000000031700780c */ /* 0x000fc40003f45070 */
[----:B------:R-:W-:Y:S02]  /*69a0*/  LOP3.LUT R21, R20, R21, RZ, 0xfc, !PT ;  /* 0x0000001514157212 */ /* 0x000fe400078efcff */
[----:B------:R-:W-:Y:S02]  /*69b0*/  ISETP.NE.AND.EX P2, PT, R19, RZ, PT, P2 ;  /* 0x000000ff1300720c */ /* 0x000fe40003f45320 */
[----:B------:R-:W-:Y:S02]  /*69c0*/  SHF.R.U32.HI R22, RZ, 0xb, R9 ;  /* 0x0000000bff167819 */ /* 0x000fe40000011609 */
[----:B------:R-:W-:Y:S02]  /*69d0*/  SHF.R.U32.HI R20, RZ, 0xb, R10 ;  /* 0x0000000bff147819 */ /* 0x000fe4000001160a */
[----:B------:R-:W-:Y:S02]  /*69e0*/  LOP3.LUT R22, R22, 0x1, RZ, 0xc0, !PT ;  /* 0x0000000116167812 */ /* 0x000fe400078ec0ff */
[----:B------:R-:W-:-:S02]  /*69f0*/  LOP3.LUT R20, R20, 0x1, RZ, 0xc0, !PT ;  /* 0x0000000114147812 */ /* 0x000fc400078ec0ff */
[----:B------:R-:W-:Y:S01]  /*6a00*/  LOP3.LUT R21, R4, R21, RZ, 0xfc, !PT ;  /* 0x0000001504157212 */ /* 0x000fe200078efcff */
[----:B------:R-:W-:Y:S01]  /*6a10*/  IMAD.MOV.U32 R4, RZ, RZ, 0x1 ;  /* 0x00000001ff047424 */ /* 0x000fe200078e00ff */
[----:B------:R-:W-:Y:S02]  /*6a20*/  @P0 SEL R4, RZ, 0x1, !P3 ;  /* 0x00000001ff040807 */ /* 0x000fe40005800000 */
[----:B------:R-:W-:Y:S02]  /*6a30*/  @P2 ISETP.NE.U32.AND P4, PT, R23, 0x2, PT ;  /* 0x000000021700280c */ /* 0x000fe40003f85070 */
[----:B------:R-:W-:Y:S01]  /*6a40*/  SHF.R.U32.HI R23, RZ, 0xb, R3 ;  /* 0x0000000bff177819 */ /* 0x000fe20000011603 */
[----:B------:R-:W-:Y:S01]  /*6a50*/  IMAD.SHL.U32 R4, R4, 0x200, RZ ;  /* 0x0000020004047824 */ /* 0x000fe200078e00ff */
[----:B------:R-:W-:Y:S02]  /*6a60*/  @P2 ISETP.NE.AND.EX P4, PT, R19, RZ, PT, P4 ;  /* 0x000000ff1300220c */ /* 0x000fe40003f85340 */
[----:B------:R-:W-:-:S02]  /*6a70*/  LOP3.LUT R23, R23, 0x1, RZ, 0xc0, !PT ;  /* 0x0000000117177812 */ /* 0x000fc400078ec0ff */
[----:B------:R-:W-:Y:S01]  /*6a80*/  LOP3.LUT R21, R16, R21, RZ, 0xfc, !PT ;  /* 0x0000001510157212 */ /* 0x000fe200078efcff */
[----:B------:R-:W-:Y:S01]  /*6a90*/  IMAD.MOV.U32 R16, RZ, RZ, 0x1 ;  /* 0x00000001ff107424 */ /* 0x000fe200078e00ff */
[----:B------:R-:W-:Y:S02]  /*6aa0*/  IADD3 R20, P1, P6, R20, R22, R23 ;  /* 0x0000001614147210 */ /* 0x000fe40007e3e017 */
[----:B------:R-:W-:Y:S02]  /*6ab0*/  SHF.R.U32.HI R23, RZ, 0xb, R8 ;  /* 0x0000000bff177819 */ /* 0x000fe40000011608 */
[----:B------:R-:W-:Y:S02]  /*6ac0*/  SHF.R.U32.HI R22, RZ, 0xb, R13 ;  /* 0x0000000bff167819 */ /* 0x000fe4000001160d */
[----:B------:R-:W-:Y:S02]  /*6ad0*/  LOP3.LUT R23, R23, 0x1, RZ, 0xc0, !PT ;  /* 0x0000000117177812 */ /* 0x000fe400078ec0ff */
[----:B------:R-:W-:-:S02]  /*6ae0*/  LOP3.LUT R22, R22, 0x1, RZ, 0xc0, !PT ;  /* 0x0000000116167812 */ /* 0x000fc400078ec0ff */
[----:B------:R-:W-:Y:S02]  /*6af0*/  IADD3.X R19, PT, PT, RZ, RZ, RZ, P1, P6 ;  /* 0x000000ffff137210 */ /* 0x000fe40000fec4ff */
[----:B------:R-:W-:Y:S02]  /*6b00*/  IADD3 R22, P1, P6, R22, R20, R23 ;  /* 0x0000001416167210 */ /* 0x000fe40007e3e017 */
[----:B------:R-:W-:Y:S02]  /*6b10*/  SHF.R.U32.HI R20, RZ, 0xb, R7 ;  /* 0x0000000bff147819 */ /* 0x000fe40000011607 */
[----:B------:R-:W-:Y:S02]  /*6b20*/  SHF.R.U32.HI R23, RZ, 0xb, R11 ;  /* 0x0000000bff177819 */ /* 0x000fe4000001160b */
[----:B------:R-:W-:Y:S02]  /*6b30*/  LOP3.LUT R20, R20, 0x1, RZ, 0xc0, !PT ;  /* 0x0000000114147812 */ /* 0x000fe400078ec0ff */
[----:B------:R-:W-:-:S02]  /*6b40*/  LOP3.LUT R23, R23, 0x1, RZ, 0xc0, !PT ;  /* 0x0000000117177812 */ /* 0x000fc400078ec0ff */
[----:B------:R-:W-:Y:S02]  /*6b50*/  IADD3.X R19, PT, PT, RZ, R19, RZ, P1, P6 ;  /* 0x00000013ff137210 */ /* 0x000fe40000fec4ff */
[----:B------:R-:W-:Y:S02]  /*6b60*/  IADD3 R20, P1, P6, R20, R22, R23 ;  /* 0x0000001614147210 */ /* 0x000fe40007e3e017 */
[----:B------:R-:W-:Y:S02]  /*6b70*/  @P2 SHF.R.U32.HI R23, RZ, 0xa, R5 ;  /* 0x0000000aff172819 */ /* 0x000fe40000011605 */
[----:B------:R-:W-:Y:S02]  /*6b80*/  IADD3.X R22, PT, PT, RZ, R19, RZ, P1, P6 ;  /* 0x00000013ff167210 */ /* 0x000fe40000fec4ff */
[----:B------:R-:W-:Y:S02]  /*6b90*/  SHF.R.U32.HI R19, RZ, 0xb, R12 ;  /* 0x0000000bff137819 */ /* 0x000fe4000001160c */
[----:B------:R-:W-:-:S02]  /*6ba0*/  @P2 LOP3.LUT R23, R23, 0x1, RZ, 0xc0, !PT ;  /* 0x0000000117172812 */ /* 0x000fc400078ec0ff */
[----:B------:R-:W-:Y:S02]  /*6bb0*/  LOP3.LUT R19, R19, 0x1, RZ, 0xc0, !PT ;  /* 0x0000000113137812 */ /* 0x000fe400078ec0ff */
[----:B------:R-:W-:Y:S02]  /*6bc0*/  @P2 ISETP.EQ.U32.AND P6, PT, R23, 0x1, PT ;  /* 0x000000011700280c */ /* 0x000fe40003fc2070 */
[----:B------:R-:W-:Y:S02]  /*6bd0*/  IADD3 R20, P1, PT, R19, R20, RZ ;  /* 0x0000001413147210 */ /* 0x000fe40007f3e0ff */
[----:B------:R-:W-:Y:S02]  /*6be0*/  SHF.R.U32.HI R23, RZ, 0xc, R3 ;  /* 0x0000000cff177819 */ /* 0x000fe40000011603 */
[----:B------:R-:W-:Y:S01]  /*6bf0*/  @P2 ISETP.EQ.U32.AND.EX P6, PT, RZ, RZ, !P4, P6 ;  /* 0x000000ffff00220c */ /* 0x000fe200067c2160 */
[----:B------:R-:W-:Y:S01]  /*6c00*/  IMAD.X R19, RZ, RZ, R22, P1 ;  /* 0x000000ffff137224 */ /* 0x000fe200008e0616 */
[----:B------:R-:W-:-:S02]  /*6c10*/  ISETP.NE.U32.AND P1, PT, R20, 0x3, PT ;  /* 0x000000031400780c */ /* 0x000fc40003f25070 */
[----:B------:R-:W-:Y:S02]  /*6c20*/  SHF.R.U32.HI R22, RZ, 0xc, R9 ;  /* 0x0000000cff167819 */ /* 0x000fe40000011609 */
[----:B------:R-:W-:Y:S02]  /*6c30*/  ISETP.NE.AND.EX P1, PT, R19, RZ, PT, P1 ;  /* 0x000000ff1300720c */ /* 0x000fe40003f25310 */
[----:B------:R-:W-:Y:S02]  /*6c40*/  LOP3.LUT R23, R23, 0x1, RZ, 0xc0, !PT ;  /* 0x0000000117177812 */ /* 0x000fe400078ec0ff */
[----:B------:R-:W-:Y:S02]  /*6c50*/  LOP3.LUT R22, R22, 0x1, RZ, 0xc0, !PT ;  /* 0x0000000116167812 */ /* 0x000fe400078ec0ff */
[----:B------:R-:W-:Y:S02]  /*6c60*/  @P2 SEL R16, RZ, 0x1, !P6 ;  /* 0x00000001ff102807 */ /* 0x000fe40007000000 */
[----:B------:R-:W-:Y:S01]  /*6c70*/  LOP3.LUT R21, R18, R21, RZ, 0xfc, !PT ;  /* 0x0000001512157212 */ /* 0x000fe200078efcff */
[----:B------:R-:W-:-:S02]  /*6c80*/  IMAD.MOV.U32 R18, RZ, RZ, 0x1 ;  /* 0x00000001ff127424 */ /* 0x000fc400078e00ff */
[----:B------:R-:W-:Y:S02]  /*6c90*/  IMAD.SHL.U32 R16, R16, 0x400, RZ ;  /* 0x0000040010107824 */ /* 0x000fe400078e00ff */
        /* <DEDUP_REMOVED lines=23> */
[----:B------:R-:W-:Y:S02]  /*6e10*/  IADD3 R20, P0, PT, R19, R20, RZ ;  /* 0x0000001413147210 */ /* 0x000fe40007f1e0ff */
[----:B------:R-:W-:Y:S02]  /*6e20*/  SHF.R.U32.HI R23, RZ, 0xd, R3 ;  /* 0x0000000dff177819 */ /* 0x000fe40000011603 */
[----:B------:R-:W-:Y:S01]  /*6e30*/  @P1 ISETP.EQ.U32.AND.EX P5, PT, RZ, RZ, !P5, P3 ;  /* 0x000000ffff00120c */ /* 0x000fe20006fa2130 */
[----:B------:R-:W-:Y:S01]  /*6e40*/  IMAD.X R19, RZ, RZ, R22, P0 ;  /* 0x000000ffff137224 */ /* 0x000fe200000e0616 */
[----:B------:R-:W-:Y:S02]  /*6e50*/  ISETP.NE.U32.AND P0, PT, R20, 0x3, PT ;  /* 0x000000031400780c */ /* 0x000fe40003f05070 */
[----:B------:R-:W-:-:S02]  /*6e60*/  SHF.R.U32.HI R22, RZ, 0xd, R9 ;  /* 0x0000000dff167819 */ /* 0x000fc40000011609 */
[----:B------:R-:W-:Y:S02]  /*6e70*/  ISETP.NE.AND.EX P0, PT, R19, RZ, PT, P0 ;  /* 0x000000ff1300720c */ /* 0x000fe40003f05300 */
[----:B------:R-:W-:Y:S02]  /*6e80*/  LOP3.LUT R23, R23, 0x1, RZ, 0xc0, !PT ;  /* 0x0000000117177812 */ /* 0x000fe400078ec0ff */
[----:B------:R-:W-:Y:S02]  /*6e90*/  LOP3.LUT R22, R22, 0x1, RZ, 0xc0, !PT ;  /* 0x0000000116167812 */ /* 0x000fe400078ec0ff */
[----:B------:R-:W-:-:S05]  /*6ea0*/  @P1 SEL R18, RZ, 0x1, !P5 ;  /* 0x00000001ff121807 */ /* 0x000fca0006800000 */
        /* <DEDUP_REMOVED lines=32> */
[----:B------:R-:W-:-:S09]  /*70b0*/  LOP3.LUT R22, R22, 0x1, RZ, 0xc0, !PT ;  /* 0x0000000116167812 */ /* 0x000fd200078ec0ff */
        /* <DEDUP_REMOVED lines=25> */
[----:B------:R-:W-:Y:S01]  /*7250*/  @P2 ISETP.EQ.U32.AND.EX P3, PT, RZ, RZ, !P3, P1 ;  /* 0x000000ffff00220c */ /* 0x000fe20005f62110 */
[----:B------:R-:W-:Y:S01]  /*7260*/  IMAD.MOV.U32 R17, RZ, RZ, 0x1 ;  /* 0x00000001ff117424 */ /* 0x000fe200078e00ff */
[----:B------:R-:W-:Y:S01]  /*7270*/  @P0 SEL R17, RZ, 0x1, !P4 ;  /* 0x00000001ff110807 */ /* 0x000fe20006000000 */
[----:B------:R-:W-:Y:S01]  /*7280*/  IMAD.X R19, RZ, RZ, R22, P5 ;  /* 0x000000ffff137224 */ /* 0x000fe200028e0616 */
[----:B------:R-:W-:Y:S02]  /*7290*/  ISETP.NE.U32.AND P5, PT, R23, 0x3, PT ;  /* 0x000000031700780c */ /* 0x000fe40003fa5070 */
[----:B------:R-:W-:-:S02]  /*72a0*/  LOP3.LUT R21, R20, R21, RZ, 0xfc, !PT ;  /* 0x0000001514157212 */ /* 0x000fc400078efcff */
[----:B------:R-:W-:Y:S02]  /*72b0*/  ISETP.NE.AND.EX P5, PT, R19, RZ, PT, P5 ;  /* 0x000000ff1300720c */ /* 0x000fe40003fa5350 */
[----:B------:R-:W-:Y:S02]  /*72c0*/  SHF.R.U32.HI R22, RZ, 0xf, R9 ;  /* 0x0000000fff167819 */ /* 0x000fe40000011609 */
[----:B------:R-:W-:Y:S02]  /*72d0*/  SHF.R.U32.HI R20, RZ, 0xf, R10 ;  /* 0x0000000fff147819 */ /* 0x000fe4000001160a */
[----:B------:R-:W-:Y:S02]  /*72e0*/  LOP3.LUT R22, R22, 0x1, RZ, 0xc0, !PT ;  /* 0x0000000116167812 */ /* 0x000fe400078ec0ff */
[----:B------:R-:W-:Y:S02]  /*72f0*/  LOP3.LUT R20, R20, 0x1, RZ, 0xc0, !PT ;  /* 0x0000000114147812 */ /* 0x000fe400078ec0ff */
[----:B------:R-:W-:Y:S01]  /*7300*/  LOP3.LUT R21, R4, R21, RZ, 0xfc, !PT ;  /* 0x0000001504157212 */ /* 0x000fe200078efcff */
[----:B------:R-:W-:Y:S01]  /*7310*/  IMAD.MOV.U32 R4, RZ, RZ, 0x1 ;  /* 0x00000001ff047424 */ /* 0x000fe200078e00ff */
[----:B------:R-:W-:-:S02]  /*7320*/  @P2 SEL R4, RZ, 0x1, !P3 ;  /* 0x00000001ff042807 */ /* 0x000fc40005800000 */
[----:B------:R-:W-:Y:S02]  /*7330*/  @P5 ISETP.NE.U32.AND P6, PT, R23, 0x2, PT ;  /* 0x000000021700580c */ /* 0x000fe40003fc5070 */
[----:B------:R-:W-:Y:S01]  /*7340*/  SHF.R.U32.HI R23, RZ, 0xf, R3 ;  /* 0x0000000fff177819 */ /* 0x000fe20000011603 */
[----:B------:R-:W-:Y:S01]  /*7350*/  IMAD.SHL.U32 R4, R4, 0x2000, RZ ;  /* 0x0000200004047824 */ /* 0x000fe200078e00ff */
[----:B------:R-:W-:Y:S02]  /*7360*/  @P5 ISETP.NE.AND.EX P6, PT, R19, RZ, PT, P6 ;  /* 0x000000ff1300520c */ /* 0x000fe40003fc5360 */
[----:B------:R-:W-:Y:S02]  /*7370*/  LOP3.LUT R23, R23, 0x1, RZ, 0xc0, !PT ;  /* 0x0000000117177812 */ /* 0x000fe400078ec0ff */
[----:B------:R-:W-:Y:S01]  /*7380*/  LOP3.LUT R21, R16, R21, RZ, 0xfc, !PT ;  /* 0x0000001510157212 */ /* 0x000fe200078efcff */
[----:B------:R-:W-:Y:S01]  /*7390*/  IMAD.MOV.U32 R16, RZ, RZ, 0x1 ;  /* 0x00000001ff107424 */ /* 0x000fe200078e00ff */
[----:B------:R-:W-:-:S02]  /*73a0*/  IADD3 R20, P0, P4, R20, R22, R23 ;  /* 0x0000001614147210 */ /* 0x000fc40007c1e017 */
[----:B------:R-:W-:Y:S02]  /*73b0*/  SHF.R.U32.HI R23, RZ, 0xf, R8 ;  /* 0x0000000fff177819 */ /* 0x000fe40000011608 */
[----:B------:R-:W-:Y:S02]  /*73c0*/  SHF.R.U32.HI R22, RZ, 0xf, R13 ;  /* 0x0000000fff167819 */ /* 0x000fe4000001160d */
[----:B------:R-:W-:Y:S02]  /*73d0*/  LOP3.LUT R23, R23, 0x1, RZ, 0xc0, !PT ;  /* 0x0000000117177812 */ /* 0x000fe400078ec0ff */
[----:B------:R-:W-:Y:S02]  /*73e0*/  LOP3.LUT R22, R22, 0x1, RZ, 0xc0, !PT ;  /* 0x0000000116167812 */ /* 0x000fe400078ec0ff */
[----:B------:R-:W-:Y:S02]  /*73f0*/  IADD3.X R19, PT, PT, RZ, RZ, RZ, P0, P4 ;  /* 0x000000ffff137210 */ /* 0x000fe400007e84ff */
        /* <DEDUP_REMOVED lines=12> */
[----:B------:R-:W-:-:S02]  /*74c0*/  @P5 ISETP.EQ.U32.AND P4, PT, R23, 0x1, PT ;  /* 0x000000011700580c */ /* 0x000fc40003f82070 */
[----:B------:R-:W-:Y:S02]  /*74d0*/  IADD3 R20, P0, PT, R19, R20, RZ ;  /* 0x0000001413147210 */ /* 0x000fe40007f1e0ff */
[----:B------:R-:W-:Y:S02]  /*74e0*/  SHF.R.U32.HI R23, RZ, 0x10, R3 ;  /* 0x00000010ff177819 */ /* 0x000fe40000011603 */
[----:B------:R-:W-:Y:S01]  /*74f0*/  @P5 ISETP.EQ.U32.AND.EX P6, PT, RZ, RZ, !P6, P4 ;  /* 0x000000ffff00520c */ /* 0x000fe200077c2140 */
[----:B------:R-:W-:Y:S01]  /*7500*/  IMAD.X R19, RZ, RZ, R22, P0 ;  /* 0x000000ffff137224 */ /* 0x000fe200000e0616 */
[----:B------:R-:W-:Y:S02]  /*7510*/  ISETP.NE.U32.AND P0, PT, R20, 0x3, PT ;  /* 0x000000031400780c */ /* 0x000fe40003f05070 */
[----:B------:R-:W-:Y:S02]  /*7520*/  SHF.R.U32.HI R22, RZ, 0x10, R9 ;  /* 0x00000010ff167819 */ /* 0x000fe40000011609 */
[----:B------:R-:W-:-:S02]  /*7530*/  ISETP.NE.AND.EX P0, PT, R19, RZ, PT, P0 ;  /* 0x000000ff1300720c */ /* 0x000fc40003f05300 */
[----:B------:R-:W-:Y:S02]  /*7540*/  LOP3.LUT R23, R23, 0x1, RZ, 0xc0, !PT ;  /* 0x0000000117177812 */ /* 0x000fe400078ec0ff */
[----:B------:R-:W-:Y:S02]  /*7550*/  LOP3.LUT R22, R22, 0x1, RZ, 0xc0, !PT ;  /* 0x0000000116167812 */ /* 0x000fe400078ec0ff */
[----:B------:R-:W-:Y:S02]  /*7560*/  @P5 SEL R16, RZ, 0x1, !P6 ;  /* 0x00000001ff105807 */ /* 0x000fe40007000000 */
[----:B------:R-:W-:Y:S01]  /*7570*/  LOP3.LUT R21, R18, R21, RZ, 0xfc, !PT ;  /* 0x0000001512157212 */ /* 0x000fe200078efcff */
[----:B------:R-:W-:Y:S02]  /*7580*/  IMAD.MOV.U32 R18, RZ, RZ, 0x1 ;  /* 0x00000001ff127424 */ /* 0x000fe400078e00ff */
[----:B------:R-:W-:Y:S02]  /*7590*/  IMAD.SHL.U32 R16, R16, 0x4000, RZ ;  /* 0x0000400010107824 */ /* 0x000fe400078e00ff */
[----:B------:R-:W-:-:S02]  /*75a0*/  @P0 ISETP.NE.U32.AND P1, PT, R20, 0x2, PT ;  /* 0x000000021400080c */ /* 0x000fc40003f25070 */
        /* <DEDUP_REMOVED lines=233> */
[----:B------:R-:W-:Y:S01]  /*8440*/  IMAD.U32 R20, R17, 0x10000, RZ ;  /* 0x0001000011147824 */ /* 0x000fe200078e00ff */
        /* <DEDUP_REMOVED lines=50> */
[----:B------:R-:W-:Y:S02]  /*8770*/  LOP3.LUT R21, R18, R21, RZ, 0xfc, !PT ;  /* 0x0000001512157212 */ /* 0x000fe400078efcff */
[----:B------:R-:W-:Y:S01]  /*8780*/  SHF.R.U32.HI R18, RZ, 0x1a, R9 ;  /* 0x0000001aff127819 */ /* 0x000fe20000011609 */
[----:B------:R-:W-:Y:S02]  /*8790*/  IMAD.SHL.U32 R16, R16, 0x400000, RZ ;  /* 0x0040000010107824 */ /* 0x000fe400078e00ff */
        /* <DEDUP_REMOVED lines=24> */
[----:B------:R-:W-:-:S02]  /*8920*/  IADD3 R20, P5, PT, R19, R20, RZ ;  /* 0x0000001413147210 */ /* 0x000fc40007fbe0ff */
[----:B------:R-:W-:Y:S02]  /*8930*/  SHF.R.U32.HI R23, RZ, 0x19, R3 ;  /* 0x00000019ff177819 */ /* 0x000fe40000011603 */
[----:B------:R-:W-:Y:S01]  /*8940*/  @P3 ISETP.EQ.U32.AND.EX P1, PT, RZ, RZ, !P1, P0 ;  /* 0x000000ffff00320c */ /* 0x000fe20004f22100 */
[----:B------:R-:W-:Y:S01]  /*8950*/  IMAD.X R19, RZ, RZ, R22, P5 ;  /* 0x000000ffff137224 */ /* 0x000fe200028e0616 */
[----:B------:R-:W-:Y:S02]  /*8960*/  ISETP.NE.U32.AND P5, PT, R20, 0x3, PT ;  /* 0x000000031400780c */ /* 0x000fe40003fa5070 */
[----:B------:R-:W-:Y:S02]  /*8970*/  SHF.R.U32.HI R22, RZ, 0x19, R9 ;  /* 0x00000019ff167819 */ /* 0x000fe40000011609 */
[----:B------:R-:W-:Y:S02]  /*8980*/  ISETP.NE.AND.EX P5, PT, R19, RZ, PT, P5 ;  /* 0x000000ff1300720c */ /* 0x000fe40003fa5350 */
[----:B------:R-:W-:-:S02]  /*8990*/  LOP3.LUT R23, R23, 0x1, RZ, 0xc0, !PT ;  /* 0x0000000117177812 */ /* 0x000fc400078ec0ff */
        /* <DEDUP_REMOVED lines=29> */
[----:B------:R-:W-:-:S02]  /*8b70*/  LOP3.LUT R23, R23, 0x1, RZ, 0xc0, !PT ;  /* 0x0000000117177812 */ /* 0x000fc400078ec0ff */
[----:B------:R-:W-:Y:S02]  /*8b80*/  ISETP.NE.AND.EX P4, PT, R20, RZ, PT, P4 ;  /* 0x000000ff1400720c */ /* 0x000fe40003f85340 */
[----:B------:R-:W-:-:S04]  /*8b90*/  SHF.R.U32.HI R22, RZ, 0x1a, R13 ;  /* 0x0000001aff167819 */ /* 0x000fc8000001160d */
[----:B------:R-:W-:-:S07]  /*8ba0*/  LOP3.LUT R22, R22, 0x1, RZ, 0xc0, !PT ;  /* 0x0000000116167812 */ /* 0x000fce00078ec0ff */
[----:B------:R-:W-:Y:S01]  /*8bb0*/  @P4 ISETP.NE.U32.AND P0, PT, R19, 0x2, PT ;  /* 0x000000021300480c */ /* 0x000fe20003f05070 */
[----:B------:R-:W-:Y:S01]  /*8bc0*/  IMAD.MOV.U32 R19, RZ, RZ, 0x1 ;  /* 0x00000001ff137424 */ /* 0x000fe200078e00ff */
[----:B------:R-:W-:Y:S02]  /*8bd0*/  @P3 SEL R19, RZ, 0x1, !P1 ;  /* 0x00000001ff133807 */ /* 0x000fe40004800000 */
[----:B------:R-:W-:Y:S02]  /*8be0*/  IADD3 R24, P1, P3, R24, R18, R23 ;  /* 0x0000001218187210 */ /* 0x000fe40007b3e017 */
[----:B------:R-:W-:Y:S02]  /*8bf0*/  SHF.R.U32.HI R23, RZ, 0x1a, R8 ;  /* 0x0000001aff177819 */ /* 0x000fe40000011608 */
[----:B------:R-:W-:Y:S02]  /*8c00*/  IADD3.X R18, PT, PT, RZ, RZ, RZ, P1, P3 ;  /* 0x000000ffff127210 */ /* 0x000fe40000fe64ff */
[----:B------:R-:W-:-:S02]  /*8c10*/  LOP3.LUT R23, R23, 0x1, RZ, 0xc0, !PT ;  /* 0x0000000117177812 */ /* 0x000fc400078ec0ff */
[----:B------:R-:W-:Y:S02]  /*8c20*/  @P4 ISETP.NE.AND.EX P0, PT, R20, RZ, PT, P0 ;  /* 0x000000ff1400420c */ /* 0x000fe40003f05300 */
        /* <DEDUP_REMOVED lines=13> */
[----:B------:R-:W-:Y:S01]  /*8d00*/  IADD3 R23, P1, PT, R18, R23, RZ ;  /* 0x0000001712177210 */ /* 0x000fe20007f3e0ff */
[----:B------:R-:W-:Y:S01]  /*8d10*/  IMAD.SHL.U32 R18, R17, 0x100000, RZ ;  /* 0x0010000011127824 */ /* 0x000fe200078e00ff */
[----:B------:R-:W-:Y:S02]  /*8d20*/  SHF.R.U32.HI R17, RZ, 0x1b, R3 ;  /* 0x0000001bff117819 */ /* 0x000fe40000011603 */
[----:B------:R-:W-:Y:S01]  /*8d30*/  SHF.R.U32.HI R22, RZ, 0x1b, R9 ;  /* 0x0000001bff167819 */ /* 0x000fe20000011609 */
[----:B------:R-:W-:Y:S01]  /*8d40*/  IMAD.X R20, RZ, RZ, R20, P1 ;  /* 0x000000ffff147224 */ /* 0x000fe200008e0614 */
[----:B------:R-:W-:-:S02]  /*8d50*/  ISETP.NE.U32.AND P1, PT, R23, 0x3, PT ;  /* 0x000000031700780c */ /* 0x000fc40003f25070 */
[----:B------:R-:W-:Y:S02]  /*8d60*/  SHF.R.U32.HI R24, RZ, 0x1b, R10 ;  /* 0x0000001bff187819 */ /* 0x000fe4000001160a */
[----:B------:R-:W-:Y:S02]  /*8d70*/  ISETP.NE.AND.EX P1, PT, R20, RZ, PT, P1 ;  /* 0x000000ff1400720c */ /* 0x000fe40003f25310 */
[----:B------:R-:W-:Y:S02]  /*8d80*/  LOP3.LUT R17, R17, 0x1, RZ, 0xc0, !PT ;  /* 0x0000000111117812 */ /* 0x000fe400078ec0ff */
[----:B------:R-:W-:Y:S02]  /*8d90*/  LOP3.LUT R22, R22, 0x1, RZ, 0xc0, !PT ;  /* 0x0000000116167812 */ /* 0x000fe400078ec0ff */
[----:B------:R-:W-:Y:S02]  /*8da0*/  LOP3.LUT R24, R24, 0x1, RZ, 0xc0, !PT ;  /* 0x0000000118187812 */ /* 0x000fe400078ec0ff */
[----:B------:R-:W-:Y:S01]  /*8db0*/  LOP3.LUT R21, R18, R21, RZ, 0xfc, !PT ;  /* 0x0000001512157212 */ /* 0x000fe200078efcff */
[----:B------:R-:W-:Y:S01]  /*8dc0*/  IMAD.MOV.U32 R18, RZ, RZ, 0x1 ;  /* 0x00000001ff127424 */ /* 0x000fe200078e00ff */
[----:B------:R-:W-:-:S02]  /*8dd0*/  @P5 SEL R18, RZ, 0x1, !P6 ;  /* 0x00000001ff125807 */ /* 0x000fc40007000000 */
[----:B------:R-:W-:Y:S02]  /*8de0*/  IADD3 R24, P5, P6, R24, R22, R17 ;  /* 0x0000001618187210 */ /* 0x000fe40007ebe011 */
[----:B------:R-:W-:Y:S01]  /*8df0*/  @P1 ISETP.NE.U32.AND P2, PT, R23, 0x2, PT ;  /* 0x000000021700180c */ /* 0x000fe20003f45070 */
        /* <DEDUP_REMOVED lines=19> */
[----:B------:R-:W-:Y:S02]  /*8f30*/  @P4 ISETP.EQ.U32.AND.EX P3, PT, RZ, RZ, !P0, P3 ;  /* 0x000000ffff00420c */ /* 0x000fe40004762130 */
[----:B------:R-:W-:Y:S02]  /*8f40*/  IADD3 R20, P6, PT, R17, R20, RZ ;  /* 0x0000001411147210 */ /* 0x000fe40007fde0ff */
[----:B------:R-:W-:Y:S02]  /*8f50*/  @P1 ISETP.EQ.U32.AND P5, PT, R23, 0x1, PT ;  /* 0x000000011700180c */ /* 0x000fe40003fa2070 */
[----:B------:R-:W-:Y:S01]  /*8f60*/  SHF.R.U32.HI R23, RZ, 0x1c, R3 ;  /* 0x0000001cff177819 */ /* 0x000fe20000011603 */
[----:B------:R-:W-:Y:S01]  /*8f70*/  IMAD.X R17, RZ, RZ, R22, P6 ;  /* 0x000000ffff117224 */ /* 0x000fe200030e0616 */
[----:B------:R-:W-:-:S02]  /*8f80*/  ISETP.NE.U32.AND P6, PT, R20, 0x3, PT ;  /* 0x000000031400780c */ /* 0x000fc40003fc5070 */
[----:B------:R-:W-:Y:S02]  /*8f90*/  SHF.R.U32.HI R22, RZ, 0x1c, R9 ;  /* 0x0000001cff167819 */ /* 0x000fe40000011609 */
[----:B------:R-:W-:Y:S02]  /*8fa0*/  ISETP.NE.AND.EX P6, PT, R17, RZ, PT, P6 ;  /* 0x000000ff1100720c */ /* 0x000fe40003fc5360 */
[----:B------:R-:W-:Y:S02]  /*8fb0*/  LOP3.LUT R23, R23, 0x1, RZ, 0xc0, !PT ;  /* 0x0000000117177812 */ /* 0x000fe400078ec0ff */
[----:B------:R-:W-:Y:S02]  /*8fc0*/  LOP3.LUT R22, R22, 0x1, RZ, 0xc0, !PT ;  /* 0x0000000116167812 */ /* 0x000fe400078ec0ff */
[----:B------:R-:W-:Y:S01]  /*8fd0*/  LOP3.LUT R21, R4, R21, RZ, 0xfc, !PT ;  /* 0x0000001504157212 */ /* 0x000fe200078efcff */
[----:B------:R-:W-:Y:S01]  /*8fe0*/  IMAD.MOV.U32 R4, RZ, RZ, 0x1 ;  /* 0x00000001ff047424 */ /* 0x000fe200078e00ff */
[----:B------:R-:W-:-:S02]  /*8ff0*/  @P4 SEL R4, RZ, 0x1, !P3 ;  /* 0x00000001ff044807 */ /* 0x000fc40005800000 */
[----:B------:R-:W-:Y:S02]  /*9000*/  @P1 ISETP.EQ.U32.AND.EX P5, PT, RZ, RZ, !P2, P5 ;  /* 0x000000ffff00120c */ /* 0x000fe400057a2150 */
[----:B------:R-:W-:Y:S01]  /*9010*/  LOP3.LUT R21, R16, R21, RZ, 0xfc, !PT ;  /* 0x0000001510157212 */ /* 0x000fe200078efcff */
[----:B------:R-:W-:Y:S01]  /*9020*/  IMAD.MOV.U32 R16, RZ, RZ, 0x1 ;  /* 0x00000001ff107424 */ /* 0x000fe200078e00ff */
[----:B------:R-:W-:Y:S02]  /*9030*/  @P6 ISETP.NE.U32.AND P0, PT, R20, 0x2, PT ;  /* 0x000000021400680c */ /* 0x000fe40003f05070 */
[----:B------:R-:W-:Y:S02]  /*9040*/  SHF.R.U32.HI R20, RZ, 0x1c, R10 ;  /* 0x0000001cff147819 */ /* 0x000fe4000001160a */
[----:B------:R-:W-:Y:S02]  /*9050*/  @P6 ISETP.NE.AND.EX P0, PT, R17, RZ, PT, P0 ;  /* 0x000000ff1100620c */ /* 0x000fe40003f05300 */
[----:B------:R-:W-:-:S02]  /*9060*/  LOP3.LUT R20, R20, 0x1, RZ, 0xc0, !PT ;  /* 0x0000000114147812 */ /* 0x000fc400078ec0ff */
[----:B------:R-:W-:Y:S02]  /*9070*/  @P1 SEL R16, RZ, 0x1, !P5 ;  /* 0x00000001ff101807 */ /* 0x000fe40006800000 */
[----:B------:R-:W-:Y:S02]  /*9080*/  IADD3 R20, P3, P4, R20, R22, R23 ;  /* 0x0000001614147210 */ /* 0x000fe40007c7e017 */
[----:B------:R-:W-:Y:S01]  /*9090*/  SHF.R.U32.HI R23, RZ, 0x1c, R8 ;  /* 0x0000001cff177819 */ /* 0x000fe20000011608 */
[----:B------:R-:W-:Y:S01]  /*90a0*/  IMAD.SHL.U32 R16, R16, 0x4000000, RZ ;  /* 0x0400000010107824 */ /* 0x000fe200078e00ff */
        /* <DEDUP_REMOVED lines=22> */
[--C-:B------:R-:W-:Y:S02]  /*9210*/  SHF.R.U32.HI R22, RZ, 0x1d, R9.reuse ;  /* 0x0000001dff167819 */ /* 0x100fe40000011609 */
[----:B------:R-:W-:Y:S02]  /*9220*/  ISETP.NE.AND.EX P3, PT, R17, RZ, PT, P3 ;  /* 0x000000ff1100720c */ /* 0x000fe40003f65330 */
[----:B------:R-:W-:Y:S02]  /*9230*/  LOP3.LUT R23, R23, 0x1, RZ, 0xc0, !PT ;  /* 0x0000000117177812 */ /* 0x000fe400078ec0ff */
[----:B------:R-:W-:Y:S02]  /*9240*/  LOP3.LUT R22, R22, 0x1, RZ, 0xc0, !PT ;  /* 0x0000000116167812 */ /* 0x000fe400078ec0ff */
[----:B------:R-:W-:-:S04]  /*9250*/  SHF.R.U32.HI R24, RZ, 0x1f, R9 ;  /* 0x0000001fff187819 */ /* 0x000fc80000011609 */
[----:B------:R-:W-:-:S03]  /*9260*/  LOP3.LUT R24, R24, 0x1, RZ, 0xc0, !PT ;  /* 0x0000000118187812 */ /* 0x000fc600078ec0ff */
        /* <DEDUP_REMOVED lines=30> */
[----:B------:R-:W-:Y:S01]  /*9450*/  LOP3.LUT R21, R20, R21, RZ, 0xfc, !PT ;  /* 0x0000001514157212 */ /* 0x000fe200078efcff */
[----:B------:R-:W-:Y:S01]  /*9460*/  IMAD.SHL.U32 R19, R19, 0x8000000, RZ ;  /* 0x0800000013137824 */ /* 0x000fe200078e00ff */
[----:B------:R-:W-:-:S02]  /*9470*/  ISETP.NE.AND.EX P5, PT, R17, RZ, PT, P5 ;  /* 0x000000ff1100720c */ /* 0x000fc40003fa5350 */
[----:B------:R-:W-:Y:S02]  /*9480*/  SHF.R.U32.HI R22, RZ, 0x1e, R9 ;  /* 0x0000001eff167819 */ /* 0x000fe40000011609 */
[----:B------:R-:W-:Y:S02]  /*9490*/  SHF.R.U32.HI R20, RZ, 0x1e, R10 ;  /* 0x0000001eff147819 */ /* 0x000fe4000001160a */
[----:B------:R-:W-:Y:S02]  /*94a0*/  LOP3.LUT R22, R22, 0x1, RZ, 0xc0, !PT ;  /* 0x0000000116167812 */ /* 0x000fe400078ec0ff */
[----:B------:R-:W-:Y:S02]  /*94b0*/  LOP3.LUT R20, R20, 0x1, RZ, 0xc0, !PT ;  /* 0x0000000114147812 */ /* 0x000fe400078ec0ff */
[----:B------:R-:W-:Y:S02]  /*94c0*/  LOP3.LUT R18, R18, R21, RZ, 0xfc, !PT ;  /* 0x0000001512127212 */ /* 0x000fe400078efcff */
[----:B------:R-:W-:-:S02]  /*94d0*/  SHF.R.U32.HI R9, RZ, 0x1f, R13 ;  /* 0x0000001fff097819 */ /* 0x000fc4000001160d */
        /* <DEDUP_REMOVED lines=18> */
[----:B------:R-:W-:Y:S02]  /*9600*/  SHF.R.U32.HI R23, RZ, 0x1f, R3 ;  /* 0x0000001fff177819 */ /* 0x000fe40000011603 */
[----:B------:R-:W-:Y:S02]  /*9610*/  SHF.R.U32.HI R22, RZ, 0x1f, R10 ;  /* 0x0000001fff167819 */ /* 0x000fe4000001160a */
[----:B------:R-:W-:Y:S02]  /*9620*/  LOP3.LUT R23, R23, 0x1, RZ, 0xc0, !PT ;  /* 0x0000000117177812 */ /* 0x000fe400078ec0ff */
[----:B------:R-:W-:Y:S02]  /*9630*/  LOP3.LUT R22, R22, 0x1, RZ, 0xc0, !PT ;  /* 0x0000000116167812 */ /* 0x000fe400078ec0ff */
[----:B------:R-:W-:Y:S02]  /*9640*/  SHF.R.U32.HI R10, RZ, 0x1f, R8 ;  /* 0x0000001fff0a7819 */ /* 0x000fe40000011608 */
[----:B------:R-:W-:-:S02]  /*9650*/  IADD3.X R3, PT, PT, RZ, R21, RZ, P4, P6 ;  /* 0x00000015ff037210 */ /* 0x000fc400027ec4ff */
[----:B------:R-:W-:Y:S02]  /*9660*/  IADD3 R13, P4, P6, R22, R24, R23 ;  /* 0x00000018160d7210 */ /* 0x000fe40007e9e017 */
[----:B------:R-:W-:Y:S02]  /*9670*/  LOP3.LUT R10, R10, 0x1, RZ, 0xc0, !PT ;  /* 0x000000010a0a7812 */ /* 0x000fe400078ec0ff */
[----:B------:R-:W-:Y:S02]  /*9680*/  SHF.R.U32.HI R8, RZ, 0x1f, R7 ;  /* 0x0000001fff087819 */ /* 0x000fe40000011607 */
[----:B------:R-:W-:Y:S02]  /*9690*/  SHF.R.U32.HI R7, RZ, 0x1f, R11 ;  /* 0x0000001fff077819 */ /* 0x000fe4000001160b */
[----:B------:R-:W-:Y:S02]  /*96a0*/  IADD3.X R11, PT, PT, RZ, RZ, RZ, P4, P6 ;  /* 0x000000ffff0b7210 */ /* 0x000fe400027ec4ff */
[----:B------:R-:W-:-:S02]  /*96b0*/  IADD3 R9, P4, P6, R9, R13, R10 ;  /* 0x0000000d09097210 */ /* 0x000fc40007e9e00a */
[----:B------:R-:W-:Y:S02]  /*96c0*/  LOP3.LUT R8, R8, 0x1, RZ, 0xc0, !PT ;  /* 0x0000000108087812 */ /* 0x000fe400078ec0ff */
[----:B------:R-:W-:Y:S02]  /*96d0*/  LOP3.LUT R7, R7, 0x1, RZ, 0xc0, !PT ;  /* 0x0000000107077812 */ /* 0x000fe400078ec0ff */
[----:B------:R-:W-:Y:S02]  /*96e0*/  SHF.R.U32.HI R13, RZ, 0x1e, R12 ;  /* 0x0000001eff0d7819 */ /* 0x000fe4000001160c */
[----:B------:R-:W-:Y:S02]  /*96f0*/  IADD3.X R10, PT, PT, RZ, R11, RZ, P4, P6 ;  /* 0x0000000bff0a7210 */ /* 0x000fe400027ec4ff */
[----:B------:R-:W-:Y:S02]  /*9700*/  IADD3 R8, P4, P6, R8, R9, R7 ;  /* 0x0000000908087210 */ /* 0x000fe40007e9e007 */
[----:B------:R-:W-:-:S02]  /*9710*/  LOP3.LUT R11, R13, 0x1, RZ, 0xc0, !PT ;  /* 0x000000010d0b7812 */ /* 0x000fc400078ec0ff */
[----:B------:R-:W-:Y:S02]  /*9720*/  SHF.R.U32.HI R7, RZ, 0x1f, R12 ;  /* 0x0000001fff077819 */ /* 0x000fe4000001160c */
[----:B------:R-:W-:Y:S02]  /*9730*/  IADD3.X R9, PT, PT, RZ, R10, RZ, P4, P6 ;  /* 0x0000000aff097210 */ /* 0x000fe400027ec4ff */
[----:B------:R-:W-:Y:S02]  /*9740*/  IADD3 R11, P4, PT, R11, R20, RZ ;  /* 0x000000140b0b7210 */ /* 0x000fe40007f9e0ff */
[----:B------:R-:W-:Y:S02]  /*9750*/  LOP3.LUT R7, R7, 0x1, RZ, 0xc0, !PT ;  /* 0x0000000107077812 */ /* 0x000fe400078ec0ff */
[----:B------:R-:W-:Y:S01]  /*9760*/  ISETP.NE.U32.AND P6, PT, R11, 0x3, PT ;  /* 0x000000030b00780c */ /* 0x000fe20003fc5070 */
[----:B------:R-:W-:Y:S01]  /*9770*/  IMAD.X R10, RZ, RZ, R3, P4 ;  /* 0x000000ffff0a7224 */ /* 0x000fe200020e0603 */
[----:B------:R-:W-:Y:S01]  /*9780*/  IADD3 R12, P4, PT, R7, R8, RZ ;  /* 0x00000008070c7210 */ /* 0x000fe20007f9e0ff */
[----:B------:R-:W-:Y:S01]  /*9790*/  IMAD.SHL.U32 R3, R4, 0x2000000, RZ ;  /* 0x0200000004037824 */ /* 0x000fe200078e00ff */
[----:B------:R-:W-:-:S02]  /*97a0*/  @P5 SHF.R.U32.HI R7, RZ, 0x1d, R5 ;  /* 0x0000001dff075819 */ /* 0x000fc40000011605 */
[----:B------:R-:W-:Y:S01]  /*97b0*/  ISETP.NE.AND.EX P6, PT, R10, RZ, PT, P6 ;  /* 0x000000ff0a00720c */ /* 0x000fe20003fc5360 */
[----:B------:R-:W-:Y:S01]  /*97c0*/  IMAD.X R13, RZ, RZ, R9, P4 ;  /* 0x000000ffff0d7224 */ /* 0x000fe200020e0609 */
[----:B------:R-:W-:Y:S02]  /*97d0*/  ISETP.NE.U32.AND P4, PT, R12, 0x3, PT ;  /* 0x000000030c00780c */ /* 0x000fe40003f85070 */
[----:B------:R-:W-:Y:S01]  /*97e0*/  LOP3.LUT R9, R3, R18, RZ, 0xfc, !PT ;  /* 0x0000001203097212 */ /* 0x000fe200078efcff */
[----:B------:R-:W-:Y:S01]  /*97f0*/  IMAD.MOV.U32 R3, RZ, RZ, 0x1 ;  /* 0x00000001ff037424 */ /* 0x000fe200078e00ff */
[----:B------:R-:W-:Y:S02]  /*9800*/  ISETP.NE.AND.EX P4, PT, R13, RZ, PT, P4 ;  /* 0x000000ff0d00720c */ /* 0x000fe40003f85340 */
[----:B------:R-:W-:Y:S02]  /*9810*/  @P3 SEL R3, RZ, 0x1, !P2 ;  /* 0x00000001ff033807 */ /* 0x000fe40005000000 */
[----:B------:R-:W-:-:S03]  /*9820*/  LOP3.LUT R16, R16, R9, RZ, 0xfc, !PT ;  /* 0x0000000910107212 */ /* 0x000fc600078efcff */
[----:B------:R-:W-:Y:S02]  /*9830*/  @P6 ISETP.NE.U32.AND P1, PT, R11, 0x2, PT ;  /* 0x000000020b00680c */ /* 0x000fe40003f25070 */
[--C-:B------:R-:W-:Y:S02]  /*9840*/  @P6 SHF.R.U32.HI R4, RZ, 0x1e, R5.reuse ;  /* 0x0000001eff046819 */ /* 0x100fe40000011605 */
[----:B------:R-:W-:Y:S02]  /*9850*/  @P6 ISETP.NE.AND.EX P2, PT, R10, RZ, PT, P1 ;  /* 0x000000ff0a00620c */ /* 0x000fe40003f45310 */
[----:B------:R-:W-:Y:S02]  /*9860*/  @P4 SHF.R.U32.HI R8, RZ, 0x1f, R5 ;  /* 0x0000001fff084819 */ /* 0x000fe40000011605 */
[----:B------:R-:W-:Y:S02]  /*9870*/  @P4 ISETP.NE.U32.AND P3, PT, R12, 0x2, PT ;  /* 0x000000020c00480c */ /* 0x000fe40003f65070 */
[----:B------:R-:W-:Y:S01]  /*9880*/  @P5 LOP3.LUT R5, R7, 0x1, RZ, 0xc0, !PT ;  /* 0x0000000107055812 */ /* 0x000fe200078ec0ff */
[----:B------:R-:W-:Y:S01]  /*9890*/  IMAD.MOV.U32 R7, RZ, RZ, 0x1 ;  /* 0x00000001ff077424 */ /* 0x000fe200078e00ff */
[----:B------:R-:W-:-:S02]  /*98a0*/  @P4 ISETP.NE.AND.EX P1, PT, R13, RZ, PT, P3 ;  /* 0x000000ff0d00420c */ /* 0x000fc40003f25330 */
[----:B------:R-:W-:Y:S01]  /*98b0*/  @P5 ISETP.EQ.U32.AND P3, PT, R5, 0x1, PT ;  /* 0x000000010500580c */ /* 0x000fe20003f62070 */
[----:B------:R-:W-:Y:S01]  /*98c0*/  IMAD.SHL.U32 R5, R3, 0x10000000, RZ ;  /* 0x1000000003057824 */ /* 0x000fe200078e00ff */
[----:B------:R-:W-:Y:S01]  /*98d0*/  @P6 LOP3.LUT R4, R4, 0x1, RZ, 0xc0, !PT ;  /* 0x0000000104046812 */ /* 0x000fe200078ec0ff */
[----:B------:R-:W-:Y:S01]  /*98e0*/  IMAD.MOV.U32 R3, RZ, RZ, 0x1 ;  /* 0x00000001ff037424 */ /* 0x000fe200078e00ff */
[----:B------:R-:W-:Y:S02]  /*98f0*/  LOP3.LUT R16, R19, R16, RZ, 0xfc, !PT ;  /* 0x0000001013107212 */ /* 0x000fe400078efcff */
[----:B------:R-:W-:Y:S02]  /*9900*/  @P5 ISETP.EQ.U32.AND.EX P0, PT, RZ, RZ, !P0, P3 ;  /* 0x000000ffff00520c */ /* 0x000fe40004702130 */
[----:B------:R-:W-:Y:S02]  /*9910*/  @P6 ISETP.EQ.U32.AND P3, PT, R4, 0x1, PT ;  /* 0x000000010400680c */ /* 0x000fe40003f62070 */
[----:B------:R-:W-:-:S02]  /*9920*/  LOP3.LUT R16, R5, R16, RZ, 0xfc, !PT ;  /* 0x0000001005107212 */ /* 0x000fc400078efcff */
[----:B------:R-:W0:Y:S01]  /*9930*/  LDC.64 R4, c[0x0][0x388] ;  /* 0x0000e200ff047b82 */ /* 0x000e220000000a00 */
[----:B------:R-:W-:Y:S02]  /*9940*/  @P5 SEL R3, RZ, 0x1, !P0 ;  /* 0x00000001ff035807 */ /* 0x000fe40004000000 */
[----:B------:R-:W-:Y:S02]  /*9950*/  @P4 LOP3.LUT R8, R8, 0x1, RZ, 0xc0, !PT ;  /* 0x0000000108084812 */ /* 0x000fe400078ec0ff */
[----:B------:R-:W-:Y:S01]  /*9960*/  @P6 ISETP.EQ.U32.AND.EX P2, PT, RZ, RZ, !P2, P3 ;  /* 0x000000ffff00620c */ /* 0x000fe20005742130 */
[----:B------:R-:W-:Y:S01]  /*9970*/  IMAD.SHL.U32 R3, R3, 0x20000000, RZ ;  /* 0x2000000003037824 */ /* 0x000fe200078e00ff */
[----:B------:R-:W-:Y:S02]  /*9980*/  @P4 ISETP.EQ.U32.AND P0, PT, R8, 0x1, PT ;  /* 0x000000010800480c */ /* 0x000fe40003f02070 */
[----:B------:R-:W-:Y:S02]  /*9990*/  @P6 SEL R7, RZ, 0x1, !P2 ;  /* 0x00000001ff076807 */ /* 0x000fe40005000000 */
[----:B------:R-:W-:-:S02]  /*99a0*/  @P4 ISETP.EQ.U32.AND.EX P1, PT, RZ, RZ, !P1, P0 ;  /* 0x000000ffff00420c */ /* 0x000fc40004f22100 */
[----:B------:R-:W-:Y:S01]  /*99b0*/  LOP3.LUT R16, R3, R16, RZ, 0xfc, !PT ;  /* 0x0000001003107212 */ /* 0x000fe200078efcff */
[----:B------:R-:W-:Y:S01]  /*99c0*/  IMAD.MOV.U32 R3, RZ, RZ, 0x1 ;  /* 0x00000001ff037424 */ /* 0x000fe200078e00ff */
[----:B------:R-:W-:Y:S01]  /*99d0*/  @P4 SEL R3, RZ, 0x1, !P1 ;  /* 0x00000001ff034807 */ /* 0x000fe20004800000 */
[----:B------:R-:W-:-:S04]  /*99e0*/  IMAD.SHL.U32 R7, R7, 0x40000000, RZ ;  /* 0x4000000007077824 */ /* 0x000fc800078e00ff */
[----:B------:R-:W-:Y:S01]  /*99f0*/  IMAD.U32 R3, R3, -0x80000000, RZ ;  /* 0x8000000003037824 */ /* 0x000fe200078e00ff */
[----:B------:R-:W-:Y:S01]  /*9a00*/  LOP3.LUT R16, R7, R16, RZ, 0xfc, !PT ;  /* 0x0000001007107212 */ /* 0x000fe200078efcff */
[----:B0-----:R-:W-:-:S03]  /*9a10*/  IMAD.WIDE R4, R0, 0x8, R4 ;  /* 0x0000000800047825 */ /* 0x001fc600078e0204 */
[----:B------:R-:W-:-:S05]  /*9a20*/  LOP3.LUT R3, R3, R16, RZ, 0xfc, !PT ;  /* 0x0000001003037212 */ /* 0x000fca00078efcff */
[----:B------:R-:W-:Y:S01]  /*9a30*/  STG.E.64 desc[UR10][R4.64], R2 ;  /* 0x0000000204007986 */ /* 0x000fe2000c101b0a */
[----:B------:R-:W-:Y:S05]  /*9a40*/  EXIT ;  /* 0x000000000000794d */ /* 0x000fea0003800000 */
.L_x_2:
[----:B------:R-:W-:-:S00]  /*9a50*/  BRA `(.L_x_2) ;  /* 0xfffffffc00fc7947 */ /* 0x000fc0000383ffff */
[----:B------:R-:W-:-:S00]  /*9a60*/  NOP ;  /* 0x0000000000007918 */ /* 0x000fc00000000000 */
        /* <DEDUP_REMOVED lines=9> */
.L_x_3:


//--------------------- .nv.shared.reserved.0     --------------------------
	.section	.nv.shared.reserved.0,"aw",@nobits
	.weak		__nv_reservedSMEM_offset_0_alias
	.size		__nv_reservedSMEM_offset_0_alias, 0, 64
	.other		__nv_reservedSMEM_offset_0_alias,@"STO_CUDA_RESERVED_SHARED STV_DEFAULT"
__nv_reservedSMEM_offset_0_alias:
	.zero		0
	.zero		64


//--------------------- .nv.constant0._Z19game_of_life_kernelPKmPmi --------------------------
	.section	.nv.constant0._Z19game_of_life_kernelPKmPmi,"a",@progbits
	.sectionflags	@""
	.align	4
.nv.constant0._Z19game_of_life_kernelPKmPmi:
	.zero		916


//--------------------- SYMBOLS --------------------------

	.type		.nv.reservedSmem.offset0,@object
	.size		.nv.reservedSmem.offset0,0x4
